	.target	sm_90a

	.elftype	@"ET_EXEC"


//--------------------- .note.nv.tkinfo           --------------------------
	.section	.note.nv.tkinfo,"",@"SHT_NOTE"
	.sectionflags	@"SHF_NOTE_NV_TKINFO"
	.tkinfo
        /*0018*/ 	.word	0x00000002
        /*0030*/ 	.string	""
        /*0030*/ 	.string	"ptxas"
        /*0030*/ 	.string	"Cuda compilation tools, release 13.0, V13.0.88"
        /*0030*/ 	.string	"Build cuda_13.0.r13.0/compiler.36424714_0"
        /*0030*/ 	.string	"-arch sm_90a -m 64 "



//--------------------- .note.nv.cuinfo           --------------------------
	.section	.note.nv.cuinfo,"",@"SHT_NOTE"
	.sectionflags	@"SHF_NOTE_NV_CUINFO"
        /*0018*/ 	.short	0x0002
        /*001a*/ 	.short	0x005a
        /*001c*/ 	.short	0x0082
	.zero		2


//--------------------- .nv.info                  --------------------------
	.section	.nv.info,"",@"SHT_CUDA_INFO"
	.align	4


	//----- nvinfo : EIATTR_REGCOUNT
	.align		4
        /*0000*/ 	.byte	0x04, 0x2f
        /*0002*/ 	.short	(.L_15 - .L_14)
	.align		4
.L_14:
        /*0004*/ 	.word	index@(_ZN7cutlass13device_kernelINS_4gemm6kernel13GemmUniversalIN4cute5tupleIJiiiiEEENS1_10collective13CollectiveMmaINS1_34MainloopSm90TmaGmmaWarpSpecializedILi14ENS5_IJNS4_1CILi2EEESB_NSA_ILi1EEEEEENS1_35KernelTmaWarpSpecializedCooperativeEEENS5_IJNSA_ILi128EEESG_NSA_ILi32EEEEEENS_6half_tENS5_IJlSC_lEEESJ_SK_NS4_8TiledMMAINS4_8MMA_AtomIJNS4_4SM904GMMA26MMA_64x128x16_F32F16F16_SSILNSO_5MajorE0ELSQ_0ELNSO_7ScaleInE1ELSR_1EEEEEENS4_6LayoutINS5_IJSB_SC_SC_EEENS5_IJSC_NSA_ILi0EEESW_EEEEENS5_IJNS4_10UnderscoreESZ_SZ_EEEEENS4_23SM90_TMA_LOAD_MULTICASTENS4_14ComposedLayoutINS4_7SwizzleILi2ELi4ELi3EEENS4_18smem_ptr_flag_bitsILi16EEENSU_INS5_IJNSA_ILi8EEESH_EEENS5_IJSH_SC_EEEEEEEvNS4_8identityES12_S1C_vS1D_EENS_8epilogue10collective6detail29Sm90TmaWarpSpecializedAdapterINS1G_15DefaultEpilogueISJ_SK_SK_NS1F_6thread17LinearCombinationISJ_Li1EffLNS1K_9ScaleType4KindE0ELNS_15FloatRoundStyleE2ESJ_EENS1_15EpilogueDefaultEEEEEvvEEEEvNT_6ParamsE)
        /*0008*/ 	.word	0x000000a8


	//----- nvinfo : EIATTR_FRAME_SIZE
	.align		4
.L_15:
        /*000c*/ 	.byte	0x04, 0x11
        /*000e*/ 	.short	(.L_17 - .L_16)
	.align		4
.L_16:
        /*0010*/ 	.word	index@(_ZN7cutlass13device_kernelINS_4gemm6kernel13GemmUniversalIN4cute5tupleIJiiiiEEENS1_10collective13CollectiveMmaINS1_34MainloopSm90TmaGmmaWarpSpecializedILi14ENS5_IJNS4_1CILi2EEESB_NSA_ILi1EEEEEENS1_35KernelTmaWarpSpecializedCooperativeEEENS5_IJNSA_ILi128EEESG_NSA_ILi32EEEEEENS_6half_tENS5_IJlSC_lEEESJ_SK_NS4_8TiledMMAINS4_8MMA_AtomIJNS4_4SM904GMMA26MMA_64x128x16_F32F16F16_SSILNSO_5MajorE0ELSQ_0ELNSO_7ScaleInE1ELSR_1EEEEEENS4_6LayoutINS5_IJSB_SC_SC_EEENS5_IJSC_NSA_ILi0EEESW_EEEEENS5_IJNS4_10UnderscoreESZ_SZ_EEEEENS4_23SM90_TMA_LOAD_MULTICASTENS4_14ComposedLayoutINS4_7SwizzleILi2ELi4ELi3EEENS4_18smem_ptr_flag_bitsILi16EEENSU_INS5_IJNSA_ILi8EEESH_EEENS5_IJSH_SC_EEEEEEEvNS4_8identityES12_S1C_vS1D_EENS_8epilogue10collective6detail29Sm90TmaWarpSpecializedAdapterINS1G_15DefaultEpilogueISJ_SK_SK_NS1F_6thread17LinearCombinationISJ_Li1EffLNS1K_9ScaleType4KindE0ELNS_15FloatRoundStyleE2ESJ_EENS1_15EpilogueDefaultEEEEEvvEEEEvNT_6ParamsE)
        /*0014*/ 	.word	0x00000000


	//----- nvinfo : EIATTR_MIN_STACK_SIZE
	.align		4
.L_17:
        /*0018*/ 	.byte	0x04, 0x12
        /*001a*/ 	.short	(.L_19 - .L_18)
	.align		4
.L_18:
        /*001c*/ 	.word	index@(_ZN7cutlass13device_kernelINS_4gemm6kernel13GemmUniversalIN4cute5tupleIJiiiiEEENS1_10collective13CollectiveMmaINS1_34MainloopSm90TmaGmmaWarpSpecializedILi14ENS5_IJNS4_1CILi2EEESB_NSA_ILi1EEEEEENS1_35KernelTmaWarpSpecializedCooperativeEEENS5_IJNSA_ILi128EEESG_NSA_ILi32EEEEEENS_6half_tENS5_IJlSC_lEEESJ_SK_NS4_8TiledMMAINS4_8MMA_AtomIJNS4_4SM904GMMA26MMA_64x128x16_F32F16F16_SSILNSO_5MajorE0ELSQ_0ELNSO_7ScaleInE1ELSR_1EEEEEENS4_6LayoutINS5_IJSB_SC_SC_EEENS5_IJSC_NSA_ILi0EEESW_EEEEENS5_IJNS4_10UnderscoreESZ_SZ_EEEEENS4_23SM90_TMA_LOAD_MULTICASTENS4_14ComposedLayoutINS4_7SwizzleILi2ELi4ELi3EEENS4_18smem_ptr_flag_bitsILi16EEENSU_INS5_IJNSA_ILi8EEESH_EEENS5_IJSH_SC_EEEEEEEvNS4_8identityES12_S1C_vS1D_EENS_8epilogue10collective6detail29Sm90TmaWarpSpecializedAdapterINS1G_15DefaultEpilogueISJ_SK_SK_NS1F_6thread17LinearCombinationISJ_Li1EffLNS1K_9ScaleType4KindE0ELNS_15FloatRoundStyleE2ESJ_EENS1_15EpilogueDefaultEEEEEvvEEEEvNT_6ParamsE)
        /*0020*/ 	.word	0x00000000
.L_19:


//--------------------- .nv.compat                --------------------------
	.section	.nv.compat,"",@"SHT_CUDA_COMPAT_INFO"
	.align	4
        /*0000*/ 	.byte	0x02, 0x09, 0x01, 0x00, 0x02, 0x02, 0x04, 0x00, 0x02, 0x05, 0x05, 0x00, 0x03, 0x07, 0x01, 0x01
        /*0010*/ 	.byte	0x02, 0x03, 0x01, 0x00, 0x02, 0x06, 0x01, 0x00, 0x04, 0x0b, 0x08, 0x00, 0x00, 0x00, 0x00, 0x00
        /*0020*/ 	.byte	0x00, 0x00, 0x00, 0x00


//--------------------- .nv.info._ZN7cutlass13device_kernelINS_4gemm6kernel13GemmUniversalIN4cute5tupleIJiiiiEEENS1_10collective13CollectiveMmaINS1_34MainloopSm90TmaGmmaWarpSpecializedILi14ENS5_IJNS4_1CILi2EEESB_NSA_ILi1EEEEEENS1_35KernelTmaWarpSpecializedCooperativeEEENS5_IJNSA_ILi128EEESG_NSA_ILi32EEEEEENS_6half_tENS5_IJlSC_lEEESJ_SK_NS4_8TiledMMAINS4_8MMA_AtomIJNS4_4SM904GMMA26MMA_64x128x16_F32F16F16_SSILNSO_5MajorE0ELSQ_0ELNSO_7ScaleInE1ELSR_1EEEEEENS4_6LayoutINS5_IJSB_SC_SC_EEENS5_IJSC_NSA_ILi0EEESW_EEEEENS5_IJNS4_10UnderscoreESZ_SZ_EEEEENS4_23SM90_TMA_LOAD_MULTICASTENS4_14ComposedLayoutINS4_7SwizzleILi2ELi4ELi3EEENS4_18smem_ptr_flag_bitsILi16EEENSU_INS5_IJNSA_ILi8EEESH_EEENS5_IJSH_SC_EEEEEEEvNS4_8identityES12_S1C_vS1D_EENS_8epilogue10collective6detail29Sm90TmaWarpSpecializedAdapterINS1G_15DefaultEpilogueISJ_SK_SK_NS1F_6thread17LinearCombinationISJ_Li1EffLNS1K_9ScaleType4KindE0ELNS_15FloatRoundStyleE2ESJ_EENS1_15EpilogueDefaultEEEEEvvEEEEvNT_6ParamsE --------------------------
	.section	.nv.info._ZN7cutlass13device_kernelINS_4gemm6kernel13GemmUniversalIN4cute5tupleIJiiiiEEENS1_10collective13CollectiveMmaINS1_34MainloopSm90TmaGmmaWarpSpecializedILi14ENS5_IJNS4_1CILi2EEESB_NSA_ILi1EEEEEENS1_35KernelTmaWarpSpecializedCooperativeEEENS5_IJNSA_ILi128EEESG_NSA_ILi32EEEEEENS_6half_tENS5_IJlSC_lEEESJ_SK_NS4_8TiledMMAINS4_8MMA_AtomIJNS4_4SM904GMMA26MMA_64x128x16_F32F16F16_SSILNSO_5MajorE0ELSQ_0ELNSO_7ScaleInE1ELSR_1EEEEEENS4_6LayoutINS5_IJSB_SC_SC_EEENS5_IJSC_NSA_ILi0EEESW_EEEEENS5_IJNS4_10UnderscoreESZ_SZ_EEEEENS4_23SM90_TMA_LOAD_MULTICASTENS4_14ComposedLayoutINS4_7SwizzleILi2ELi4ELi3EEENS4_18smem_ptr_flag_bitsILi16EEENSU_INS5_IJNSA_ILi8EEESH_EEENS5_IJSH_SC_EEEEEEEvNS4_8identityES12_S1C_vS1D_EENS_8epilogue10collective6detail29Sm90TmaWarpSpecializedAdapterINS1G_15DefaultEpilogueISJ_SK_SK_NS1F_6thread17LinearCombinationISJ_Li1EffLNS1K_9ScaleType4KindE0ELNS_15FloatRoundStyleE2ESJ_EENS1_15EpilogueDefaultEEEEEvvEEEEvNT_6ParamsE,"",@"SHT_CUDA_INFO"
	.sectionflags	@""
	.align	4


	//----- nvinfo : EIATTR_CUDA_API_VERSION
	.align		4
        /*0000*/ 	.byte	0x04, 0x37
        /*0002*/ 	.short	(.L_21 - .L_20)
.L_20:
        /*0004*/ 	.word	0x00000082


	//----- nvinfo : EIATTR_KPARAM_INFO
	.align		4
.L_21:
        /*0008*/ 	.byte	0x04, 0x17
        /*000a*/ 	.short	(.L_23 - .L_22)
.L_22:
        /*000c*/ 	.word	0x00000000
        /*0010*/ 	.short	0x0000
        /*0012*/ 	.short	0x0070
        /*0014*/ 	.byte	0x00, 0xf0, 0x01, 0x10


	//----- nvinfo : EIATTR_SPARSE_MMA_MASK
	.align		4
.L_23:
        /*0018*/ 	.byte	0x03, 0x50
        /*001a*/ 	.short	0x0000


	//----- nvinfo : EIATTR_MAXREG_COUNT
	.align		4
        /*001c*/ 	.byte	0x03, 0x1b
        /*001e*/ 	.short	0x00a8


	//----- nvinfo : EIATTR_NUM_BARRIERS
	.align		4
        /*0020*/ 	.byte	0x02, 0x4c
        /*0022*/ 	.byte	0x01
	.zero		1


	//----- nvinfo : EIATTR_EXTERNS
	.align		4
        /*0024*/ 	.byte	0x04, 0x0f
        /*0026*/ 	.short	(.L_25 - .L_24)


	//   ....[0]....
	.align		4
.L_24:
        /*0028*/ 	.word	index@(__assertfail)


	//----- nvinfo : EIATTR_MERCURY_ISA_VERSION
	.align		4
.L_25:
        /*002c*/ 	.byte	0x03, 0x5f
        /*002e*/ 	.short	0x0101


	//----- nvinfo : EIATTR_INT_WARP_WIDE_INSTR_OFFSETS
	.align		4
        /*0030*/ 	.byte	0x04, 0x31
        /*0032*/ 	.short	(.L_27 - .L_26)


	//   ....[0]....
.L_26:
        /*0034*/ 	.word	0x000005f0


	//   ....[1]....
        /*0038*/ 	.word	0x00000620


	//   ....[2]....
        /*003c*/ 	.word	0x000007e0


	//----- nvinfo : EIATTR_COOP_GROUP_MASK_REGIDS
	.align		4
.L_27:
        /*0040*/ 	.byte	0x04, 0x29
        /*0042*/ 	.short	(.L_29 - .L_28)


	//   ....[0]....
.L_28:
        /*0044*/ 	.word	0xffffffff


	//   ....[1]....
        /*0048*/ 	.word	0xffffffff


	//   ....[2]....
        /*004c*/ 	.word	0xffffffff


	//   ....[3]....
        /*0050*/ 	.word	0xffffffff


	//   ....[4]....
        /*0054*/ 	.word	0xffffffff


	//   ....[5]....
        /*0058*/ 	.word	0xffffffff


	//----- nvinfo : EIATTR_COOP_GROUP_INSTR_OFFSETS
	.align		4
.L_29:
        /*005c*/ 	.byte	0x04, 0x28
        /*005e*/ 	.short	(.L_31 - .L_30)


	//   ....[0]....
.L_30:
        /*0060*/ 	.word	0x00000060


	//   ....[1]....
        /*0064*/ 	.word	0x00000070


	//   ....[2]....
        /*0068*/ 	.word	0x00000130


	//   ....[3]....
        /*006c*/ 	.word	0x00000440


	//   ....[4]....
        /*0070*/ 	.word	0x00000960


	//   ....[5]....
        /*0074*/ 	.word	0x000013a0


	//----- nvinfo : EIATTR_REG_RECONFIG
	.align		4
.L_31:
        /*0078*/ 	.byte	0x01, 0x54
	.zero		2


	//----- nvinfo : EIATTR_SYSCALL_OFFSETS
	.align		4
        /*007c*/ 	.byte	0x04, 0x46
        /*007e*/ 	.short	(.L_33 - .L_32)


	//   ....[0]....
.L_32:
        /*0080*/ 	.word	0x00001560


	//----- nvinfo : EIATTR_MBARRIER_INSTR_OFFSETS
	.align		4
.L_33:
        /*0084*/ 	.byte	0x04, 0x39
        /*0086*/ 	.short	(.L_35 - .L_34)


	//   ....[0]....
.L_34:
        /*0088*/ 	.word	0x00000250
        /*008c*/ 	.word	0x000000ff
        /*0090*/ 	.word	0x00000000
        /*0094*/ 	.short	0x0100
        /*0096*/ 	.byte	0x08
	.zero		1


	//   ....[1]....
        /*0098*/ 	.word	0x00000260
        /*009c*/ 	.word	0x000000ff
        /*00a0*/ 	.word	0x00000070
        /*00a4*/ 	.short	0x0100
        /*00a6*/ 	.byte	0x08
	.zero		1


	//   ....[2]....
        /*00a8*/ 	.word	0x00000270
        /*00ac*/ 	.word	0x000000ff
        /*00b0*/ 	.word	0x00000008
        /*00b4*/ 	.short	0x0100
        /*00b6*/ 	.byte	0x08
	.zero		1


	//   ....[3]....
        /*00b8*/ 	.word	0x00000280
        /*00bc*/ 	.word	0x000000ff
        /*00c0*/ 	.word	0x00000078
        /*00c4*/ 	.short	0x0100
        /*00c6*/ 	.byte	0x08
	.zero		1


	//   ....[4]....
        /*00c8*/ 	.word	0x00000290
        /*00cc*/ 	.word	0x000000ff
        /*00d0*/ 	.word	0x00000010
        /*00d4*/ 	.short	0x0100
        /*00d6*/ 	.byte	0x08
	.zero		1


	//   ....[5]....
        /*00d8*/ 	.word	0x000002a0
        /*00dc*/ 	.word	0x000000ff
        /*00e0*/ 	.word	0x00000080
        /*00e4*/ 	.short	0x0100
        /*00e6*/ 	.byte	0x08
	.zero		1


	//   ....[6]....
        /*00e8*/ 	.word	0x000002b0
        /*00ec*/ 	.word	0x000000ff
        /*00f0*/ 	.word	0x00000018
        /*00f4*/ 	.short	0x0100
        /*00f6*/ 	.byte	0x08
	.zero		1


	//   ....[7]....
        /*00f8*/ 	.word	0x000002c0
        /*00fc*/ 	.word	0x000000ff
        /*0100*/ 	.word	0x00000088
        /*0104*/ 	.short	0x0100
        /*0106*/ 	.byte	0x08
	.zero		1


	//   ....[8]....
        /*0108*/ 	.word	0x000002d0
        /*010c*/ 	.word	0x000000ff
        /*0110*/ 	.word	0x00000020
        /*0114*/ 	.short	0x0100
        /*0116*/ 	.byte	0x08
	.zero		1


	//   ....[9]....
        /*0118*/ 	.word	0x000002e0
        /*011c*/ 	.word	0x000000ff
        /*0120*/ 	.word	0x00000090
        /*0124*/ 	.short	0x0100
        /*0126*/ 	.byte	0x08
	.zero		1


	//   ....[10]....
        /*0128*/ 	.word	0x000002f0
        /*012c*/ 	.word	0x000000ff
        /*0130*/ 	.word	0x00000028
        /*0134*/ 	.short	0x0100
        /*0136*/ 	.byte	0x08
	.zero		1


	//   ....[11]....
        /*0138*/ 	.word	0x00000300
        /*013c*/ 	.word	0x000000ff
        /*0140*/ 	.word	0x00000098
        /*0144*/ 	.short	0x0100
        /*0146*/ 	.byte	0x08
	.zero		1


	//   ....[12]....
        /*0148*/ 	.word	0x00000310
        /*014c*/ 	.word	0x000000ff
        /*0150*/ 	.word	0x00000030
        /*0154*/ 	.short	0x0100
        /*0156*/ 	.byte	0x08
	.zero		1


	//   ....[13]....
        /*0158*/ 	.word	0x00000320
        /*015c*/ 	.word	0x000000ff
        /*0160*/ 	.word	0x000000a0
        /*0164*/ 	.short	0x0100
        /*0166*/ 	.byte	0x08
	.zero		1


	//   ....[14]....
        /*0168*/ 	.word	0x00000330
        /*016c*/ 	.word	0x000000ff
        /*0170*/ 	.word	0x00000038
        /*0174*/ 	.short	0x0100
        /*0176*/ 	.byte	0x08
	.zero		1


	//   ....[15]....
        /*0178*/ 	.word	0x00000340
        /*017c*/ 	.word	0x000000ff
        /*0180*/ 	.word	0x000000a8
        /*0184*/ 	.short	0x0100
        /*0186*/ 	.byte	0x08
	.zero		1


	//   ....[16]....
        /*0188*/ 	.word	0x00000350
        /*018c*/ 	.word	0x000000ff
        /*0190*/ 	.word	0x00000040
        /*0194*/ 	.short	0x0100
        /*0196*/ 	.byte	0x08
	.zero		1


	//   ....[17]....
        /*0198*/ 	.word	0x00000360
        /*019c*/ 	.word	0x000000ff
        /*01a0*/ 	.word	0x000000b0
        /*01a4*/ 	.short	0x0100
        /*01a6*/ 	.byte	0x08
	.zero		1


	//   ....[18]....
        /*01a8*/ 	.word	0x00000370
        /*01ac*/ 	.word	0x000000ff
        /*01b0*/ 	.word	0x00000048
        /*01b4*/ 	.short	0x0100
        /*01b6*/ 	.byte	0x08
	.zero		1


	//   ....[19]....
        /*01b8*/ 	.word	0x00000380
        /*01bc*/ 	.word	0x000000ff
        /*01c0*/ 	.word	0x000000b8
        /*01c4*/ 	.short	0x0100
        /*01c6*/ 	.byte	0x08
	.zero		1


	//   ....[20]....
        /*01c8*/ 	.word	0x00000390
        /*01cc*/ 	.word	0x000000ff
        /*01d0*/ 	.word	0x00000050
        /*01d4*/ 	.short	0x0100
        /*01d6*/ 	.byte	0x08
	.zero		1


	//   ....[21]....
        /*01d8*/ 	.word	0x000003a0
        /*01dc*/ 	.word	0x000000ff
        /*01e0*/ 	.word	0x000000c0
        /*01e4*/ 	.short	0x0100
        /*01e6*/ 	.byte	0x08
	.zero		1


	//   ....[22]....
        /*01e8*/ 	.word	0x000003b0
        /*01ec*/ 	.word	0x000000ff
        /*01f0*/ 	.word	0x00000058
        /*01f4*/ 	.short	0x0100
        /*01f6*/ 	.byte	0x08
	.zero		1


	//   ....[23]....
        /*01f8*/ 	.word	0x000003c0
        /*01fc*/ 	.word	0x000000ff
        /*0200*/ 	.word	0x000000c8
        /*0204*/ 	.short	0x0100
        /*0206*/ 	.byte	0x08
	.zero		1


	//   ....[24]....
        /*0208*/ 	.word	0x000003d0
        /*020c*/ 	.word	0x000000ff
        /*0210*/ 	.word	0x00000060
        /*0214*/ 	.short	0x0100
        /*0216*/ 	.byte	0x08
	.zero		1


	//   ....[25]....
        /*0218*/ 	.word	0x000003e0
        /*021c*/ 	.word	0x000000ff
        /*0220*/ 	.word	0x000000d0
        /*0224*/ 	.short	0x0100
        /*0226*/ 	.byte	0x08
	.zero		1


	//   ....[26]....
        /*0228*/ 	.word	0x000003f0
        /*022c*/ 	.word	0x000000ff
        /*0230*/ 	.word	0x00000068
        /*0234*/ 	.short	0x0100
        /*0236*/ 	.byte	0x08
	.zero		1


	//   ....[27]....
        /*0238*/ 	.word	0x00000400
        /*023c*/ 	.word	0x000000ff
        /*0240*/ 	.word	0x000000d8
        /*0244*/ 	.short	0x0100
        /*0246*/ 	.byte	0x08
	.zero		1


	//   ....[28]....
        /*0248*/ 	.word	0x00000860
        /*024c*/ 	.word	0x000000ff
        /*0250*/ 	.word	0x000000f0
        /*0254*/ 	.short	0x0100
        /*0256*/ 	.byte	0x06
	.zero		1


	//   ....[29]....
        /*0258*/ 	.word	0x000008f0
        /*025c*/ 	.word	0x000000ff
        /*0260*/ 	.word	0x000000f8
        /*0264*/ 	.short	0x0100
        /*0266*/ 	.byte	0x06
	.zero		1


	//   ....[30]....
        /*0268*/ 	.word	0x00001620
        /*026c*/ 	.word	0x00000003
        /*0270*/ 	.word	0x00000000
        /*0274*/ 	.short	0x010a
        /*0276*/ 	.byte	0x3f
	.zero		1


	//   ....[31]....
        /*0278*/ 	.word	0x00001660
        /*027c*/ 	.word	0x00000003
        /*0280*/ 	.word	0x00000000
        /*0284*/ 	.short	0x010a
        /*0286*/ 	.byte	0x3f
	.zero		1


	//   ....[32]....
        /*0288*/ 	.word	0x00001930
        /*028c*/ 	.word	0x00000005
        /*0290*/ 	.word	0x00000000
        /*0294*/ 	.short	0x010a
        /*0296*/ 	.byte	0x3f
	.zero		1


	//   ....[33]....
        /*0298*/ 	.word	0x00001970
        /*029c*/ 	.word	0x00000005
        /*02a0*/ 	.word	0x00000000
        /*02a4*/ 	.short	0x010a
        /*02a6*/ 	.byte	0x3f
	.zero		1


	//   ....[34]....
        /*02a8*/ 	.word	0x00001ad0
        /*02ac*/ 	.word	0x00000004
        /*02b0*/ 	.word	0x00000000
        /*02b4*/ 	.short	0x0101
        /*02b6*/ 	.byte	0x3f
	.zero		1


	//   ....[35]....
        /*02b8*/ 	.word	0x00001d00
        /*02bc*/ 	.word	0x00000000
        /*02c0*/ 	.word	0x00000000
        /*02c4*/ 	.short	0x0101
        /*02c6*/ 	.byte	0x3f
	.zero		1


	//   ....[36]....
        /*02c8*/ 	.word	0x000070e0
        /*02cc*/ 	.word	0x0000000e
        /*02d0*/ 	.word	0x00000070
        /*02d4*/ 	.short	0x010a
        /*02d6*/ 	.byte	0x3f
	.zero		1


	//   ....[37]....
        /*02d8*/ 	.word	0x000074b0
        /*02dc*/ 	.word	0x00000006
        /*02e0*/ 	.word	0x000000f8
        /*02e4*/ 	.short	0x0101
        /*02e6*/ 	.byte	0x3f
	.zero		1


	//   ....[38]....
        /*02e8*/ 	.word	0x00007be0
        /*02ec*/ 	.word	0x00000007
        /*02f0*/ 	.word	0x00000000
        /*02f4*/ 	.short	0x010a
        /*02f6*/ 	.byte	0x3f
	.zero		1


	//   ....[39]....
        /*02f8*/ 	.word	0x00007c60
        /*02fc*/ 	.word	0x00000009
        /*0300*/ 	.word	0x00000000
        /*0304*/ 	.short	0x010a
        /*0306*/ 	.byte	0x3f
	.zero		1


	//   ....[40]....
        /*0308*/ 	.word	0x00007cf0
        /*030c*/ 	.word	0x00000006
        /*0310*/ 	.word	0x00000000
        /*0314*/ 	.short	0x010a
        /*0316*/ 	.byte	0x3f
	.zero		1


	//   ....[41]....
        /*0318*/ 	.word	0x00007d80
        /*031c*/ 	.word	0x00000009
        /*0320*/ 	.word	0x00000000
        /*0324*/ 	.short	0x010a
        /*0326*/ 	.byte	0x3f
	.zero		1


	//   ....[42]....
        /*0328*/ 	.word	0x00007e10
        /*032c*/ 	.word	0x00000006
        /*0330*/ 	.word	0x00000000
        /*0334*/ 	.short	0x010a
        /*0336*/ 	.byte	0x3f
	.zero		1


	//   ....[43]....
        /*0338*/ 	.word	0x00007ea0
        /*033c*/ 	.word	0x00000009
        /*0340*/ 	.word	0x00000000
        /*0344*/ 	.short	0x010a
        /*0346*/ 	.byte	0x3f
	.zero		1


	//   ....[44]....
        /*0348*/ 	.word	0x00007f30
        /*034c*/ 	.word	0x00000006
        /*0350*/ 	.word	0x00000000
        /*0354*/ 	.short	0x010a
        /*0356*/ 	.byte	0x3f
	.zero		1


	//   ....[45]....
        /*0358*/ 	.word	0x00007fc0
        /*035c*/ 	.word	0x00000009
        /*0360*/ 	.word	0x00000000
        /*0364*/ 	.short	0x010a
        /*0366*/ 	.byte	0x3f
	.zero		1


	//   ....[46]....
        /*0368*/ 	.word	0x00008050
        /*036c*/ 	.word	0x00000006
        /*0370*/ 	.word	0x00000000
        /*0374*/ 	.short	0x010a
        /*0376*/ 	.byte	0x3f
	.zero		1


	//   ....[47]....
        /*0378*/ 	.word	0x000080e0
        /*037c*/ 	.word	0x00000009
        /*0380*/ 	.word	0x00000000
        /*0384*/ 	.short	0x010a
        /*0386*/ 	.byte	0x3f
	.zero		1


	//   ....[48]....
        /*0388*/ 	.word	0x00008170
        /*038c*/ 	.word	0x00000006
        /*0390*/ 	.word	0x00000000
        /*0394*/ 	.short	0x010a
        /*0396*/ 	.byte	0x3f
	.zero		1


	//   ....[49]....
        /*0398*/ 	.word	0x00008200
        /*039c*/ 	.word	0x00000009
        /*03a0*/ 	.word	0x00000000
        /*03a4*/ 	.short	0x010a
        /*03a6*/ 	.byte	0x3f
	.zero		1


	//   ....[50]....
        /*03a8*/ 	.word	0x00008290
        /*03ac*/ 	.word	0x00000006
        /*03b0*/ 	.word	0x00000000
        /*03b4*/ 	.short	0x010a
        /*03b6*/ 	.byte	0x3f
	.zero		1


	//   ....[51]....
        /*03b8*/ 	.word	0x00008320
        /*03bc*/ 	.word	0x00000003
        /*03c0*/ 	.word	0x00000000
        /*03c4*/ 	.short	0x010a
        /*03c6*/ 	.byte	0x3f
	.zero		1


	//   ....[52]....
        /*03c8*/ 	.word	0x00008380
        /*03cc*/ 	.word	0x00000003
        /*03d0*/ 	.word	0x00000000
        /*03d4*/ 	.short	0x010a
        /*03d6*/ 	.byte	0x3f
	.zero		1


	//   ....[53]....
        /*03d8*/ 	.word	0x000083d0
        /*03dc*/ 	.word	0x00000005
        /*03e0*/ 	.word	0x00000000
        /*03e4*/ 	.short	0x010a
        /*03e6*/ 	.byte	0x3f
	.zero		1


	//   ....[54]....
        /*03e8*/ 	.word	0x000084a0
        /*03ec*/ 	.word	0x0000000e
        /*03f0*/ 	.word	0x00000070
        /*03f4*/ 	.short	0x010a
        /*03f6*/ 	.byte	0x3f
	.zero		1


	//   ....[55]....
        /*03f8*/ 	.word	0x00008570
        /*03fc*/ 	.word	0x00000007
        /*0400*/ 	.word	0x00000000
        /*0404*/ 	.short	0x010a
        /*0406*/ 	.byte	0x3f
	.zero		1


	//   ....[56]....
        /*0408*/ 	.word	0x000085c0
        /*040c*/ 	.word	0x00000009
        /*0410*/ 	.word	0x00000000
        /*0414*/ 	.short	0x010a
        /*0416*/ 	.byte	0x3f
	.zero		1


	//   ....[57]....
        /*0418*/ 	.word	0x00008610
        /*041c*/ 	.word	0x00000006
        /*0420*/ 	.word	0x00000000
        /*0424*/ 	.short	0x010a
        /*0426*/ 	.byte	0x3f
	.zero		1


	//   ....[58]....
        /*0428*/ 	.word	0x00008660
        /*042c*/ 	.word	0x00000009
        /*0430*/ 	.word	0x00000000
        /*0434*/ 	.short	0x010a
        /*0436*/ 	.byte	0x3f
	.zero		1


	//   ....[59]....
        /*0438*/ 	.word	0x000086b0
        /*043c*/ 	.word	0x00000006
        /*0440*/ 	.word	0x00000000
        /*0444*/ 	.short	0x010a
        /*0446*/ 	.byte	0x3f
	.zero		1


	//   ....[60]....
        /*0448*/ 	.word	0x00008700
        /*044c*/ 	.word	0x00000009
        /*0450*/ 	.word	0x00000000
        /*0454*/ 	.short	0x010a
        /*0456*/ 	.byte	0x3f
	.zero		1


	//   ....[61]....
        /*0458*/ 	.word	0x00008750
        /*045c*/ 	.word	0x00000006
        /*0460*/ 	.word	0x00000000
        /*0464*/ 	.short	0x010a
        /*0466*/ 	.byte	0x3f
	.zero		1


	//   ....[62]....
        /*0468*/ 	.word	0x000087a0
        /*046c*/ 	.word	0x00000009
        /*0470*/ 	.word	0x00000000
        /*0474*/ 	.short	0x010a
        /*0476*/ 	.byte	0x3f
	.zero		1


	//   ....[63]....
        /*0478*/ 	.word	0x000087f0
        /*047c*/ 	.word	0x00000006
        /*0480*/ 	.word	0x00000000
        /*0484*/ 	.short	0x010a
        /*0486*/ 	.byte	0x3f
	.zero		1


	//   ....[64]....
        /*0488*/ 	.word	0x00008840
        /*048c*/ 	.word	0x00000009
        /*0490*/ 	.word	0x00000000
        /*0494*/ 	.short	0x010a
        /*0496*/ 	.byte	0x3f
	.zero		1


	//   ....[65]....
        /*0498*/ 	.word	0x00008890
        /*049c*/ 	.word	0x00000006
        /*04a0*/ 	.word	0x00000000
        /*04a4*/ 	.short	0x010a
        /*04a6*/ 	.byte	0x3f
	.zero		1


	//   ....[66]....
        /*04a8*/ 	.word	0x000088e0
        /*04ac*/ 	.word	0x00000009
        /*04b0*/ 	.word	0x00000000
        /*04b4*/ 	.short	0x010a
        /*04b6*/ 	.byte	0x3f
	.zero		1


	//   ....[67]....
        /*04b8*/ 	.word	0x00008930
        /*04bc*/ 	.word	0x00000006
        /*04c0*/ 	.word	0x00000000
        /*04c4*/ 	.short	0x010a
        /*04c6*/ 	.byte	0x3f
	.zero		1


	//----- nvinfo : EIATTR_NUM_MBARRIERS
	.align		4
.L_35:
        /*04c8*/ 	.byte	0x03, 0x38
        /*04ca*/ 	.short	0x001e


	//----- nvinfo : EIATTR_EXIT_INSTR_OFFSETS
	.align		4
        /*04cc*/ 	.byte	0x04, 0x1c
        /*04ce*/ 	.short	(.L_37 - .L_36)


	//   ....[0]....
.L_36:
        /*04d0*/ 	.word	0x00000ac0


	//   ....[1]....
        /*04d4*/ 	.word	0x000012d0


	//   ....[2]....
        /*04d8*/ 	.word	0x00006730


	//   ....[3]....
        /*04dc*/ 	.word	0x00006c90


	//   ....[4]....
        /*04e0*/ 	.word	0x00008370


	//----- nvinfo : EIATTR_MAX_THREADS
	.align		4
.L_37:
        /*04e4*/ 	.byte	0x04, 0x05
        /*04e6*/ 	.short	(.L_39 - .L_38)
.L_38:
        /*04e8*/ 	.word	0x00000180
        /*04ec*/ 	.word	0x00000001
        /*04f0*/ 	.word	0x00000001


	//----- nvinfo : EIATTR_CRS_STACK_SIZE
	.align		4
.L_39:
        /*04f4*/ 	.byte	0x04, 0x1e
        /*04f6*/ 	.short	(.L_41 - .L_40)
.L_40:
        /*04f8*/ 	.word	0x00000000


	//----- nvinfo : EIATTR_CBANK_PARAM_SIZE
	.align		4
.L_41:
        /*04fc*/ 	.byte	0x03, 0x19
        /*04fe*/ 	.short	0x0470


	//----- nvinfo : EIATTR_PARAM_CBANK
	.align		4
        /*0500*/ 	.byte	0x04, 0x0a
        /*0502*/ 	.short	(.L_43 - .L_42)
	.align		4
.L_42:
        /*0504*/ 	.word	index@(.nv.constant0._ZN7cutlass13device_kernelINS_4gemm6kernel13GemmUniversalIN4cute5tupleIJiiiiEEENS1_10collective13CollectiveMmaINS1_34MainloopSm90TmaGmmaWarpSpecializedILi14ENS5_IJNS4_1CILi2EEESB_NSA_ILi1EEEEEENS1_35KernelTmaWarpSpecializedCooperativeEEENS5_IJNSA_ILi128EEESG_NSA_ILi32EEEEEENS_6half_tENS5_IJlSC_lEEESJ_SK_NS4_8TiledMMAINS4_8MMA_AtomIJNS4_4SM904GMMA26MMA_64x128x16_F32F16F16_SSILNSO_5MajorE0ELSQ_0ELNSO_7ScaleInE1ELSR_1EEEEEENS4_6LayoutINS5_IJSB_SC_SC_EEENS5_IJSC_NSA_ILi0EEESW_EEEEENS5_IJNS4_10UnderscoreESZ_SZ_EEEEENS4_23SM90_TMA_LOAD_MULTICASTENS4_14ComposedLayoutINS4_7SwizzleILi2ELi4ELi3EEENS4_18smem_ptr_flag_bitsILi16EEENSU_INS5_IJNSA_ILi8EEESH_EEENS5_IJSH_SC_EEEEEEEvNS4_8identityES12_S1C_vS1D_EENS_8epilogue10collective6detail29Sm90TmaWarpSpecializedAdapterINS1G_15DefaultEpilogueISJ_SK_SK_NS1F_6thread17LinearCombinationISJ_Li1EffLNS1K_9ScaleType4KindE0ELNS_15FloatRoundStyleE2ESJ_EENS1_15EpilogueDefaultEEEEEvvEEEEvNT_6ParamsE)
        /*0508*/ 	.short	0x0210
        /*050a*/ 	.short	0x0470


	//----- nvinfo : EIATTR_SW_WAR
	.align		4
.L_43:
        /*050c*/ 	.byte	0x04, 0x36
        /*050e*/ 	.short	(.L_45 - .L_44)
.L_44:
        /*0510*/ 	.word	0x00000008
.L_45:


//--------------------- .nv.callgraph             --------------------------
	.section	.nv.callgraph,"",@"SHT_CUDA_CALLGRAPH"
	.align	4
	.sectionentsize	8
	.align		4
        /*0000*/ 	.word	0x00000000
	.align		4
        /*0004*/ 	.word	0xffffffff
	.align		4
        /*0008*/ 	.word	index@(_ZN7cutlass13device_kernelINS_4gemm6kernel13GemmUniversalIN4cute5tupleIJiiiiEEENS1_10collective13CollectiveMmaINS1_34MainloopSm90TmaGmmaWarpSpecializedILi14ENS5_IJNS4_1CILi2EEESB_NSA_ILi1EEEEEENS1_35KernelTmaWarpSpecializedCooperativeEEENS5_IJNSA_ILi128EEESG_NSA_ILi32EEEEEENS_6half_tENS5_IJlSC_lEEESJ_SK_NS4_8TiledMMAINS4_8MMA_AtomIJNS4_4SM904GMMA26MMA_64x128x16_F32F16F16_SSILNSO_5MajorE0ELSQ_0ELNSO_7ScaleInE1ELSR_1EEEEEENS4_6LayoutINS5_IJSB_SC_SC_EEENS5_IJSC_NSA_ILi0EEESW_EEEEENS5_IJNS4_10UnderscoreESZ_SZ_EEEEENS4_23SM90_TMA_LOAD_MULTICASTENS4_14ComposedLayoutINS4_7SwizzleILi2ELi4ELi3EEENS4_18smem_ptr_flag_bitsILi16EEENSU_INS5_IJNSA_ILi8EEESH_EEENS5_IJSH_SC_EEEEEEEvNS4_8identityES12_S1C_vS1D_EENS_8epilogue10collective6detail29Sm90TmaWarpSpecializedAdapterINS1G_15DefaultEpilogueISJ_SK_SK_NS1F_6thread17LinearCombinationISJ_Li1EffLNS1K_9ScaleType4KindE0ELNS_15FloatRoundStyleE2ESJ_EENS1_15EpilogueDefaultEEEEEvvEEEEvNT_6ParamsE)
	.align		4
        /*000c*/ 	.word	index@(__assertfail)
	.align		4
        /*0010*/ 	.word	0x00000000
	.align		4
        /*0014*/ 	.word	0xfffffffe
	.align		4
        /*0018*/ 	.word	0x00000000
	.align		4
        /*001c*/ 	.word	0xfffffffd
	.align		4
        /*0020*/ 	.word	0x00000000
	.align		4
        /*0024*/ 	.word	0xfffffffc


//--------------------- .nv.constant4             --------------------------
	.section	.nv.constant4,"a",@progbits
	.align	8
	.align		8
.nv.constant4:
        /*0000*/ 	.dword	__assertfail
	.align		8
        /*0008*/ 	.dword	__unnamed_1
	.align		8
        /*0010*/ 	.dword	_ZN40_INTERNAL_e1234225_4_k_cu_ed627a15_317464cuda3std3__45__cpo5beginE
	.align		8
        /*0018*/ 	.dword	_ZN40_INTERNAL_e1234225_4_k_cu_ed627a15_317464cuda3std3__45__cpo3endE
	.align		8
        /*0020*/ 	.dword	_ZN40_INTERNAL_e1234225_4_k_cu_ed627a15_317464cuda3std3__45__cpo6cbeginE
	.align		8
        /*0028*/ 	.dword	_ZN40_INTERNAL_e1234225_4_k_cu_ed627a15_317464cuda3std3__45__cpo4cendE
	.align		8
        /*0030*/ 	.dword	_ZN40_INTERNAL_e1234225_4_k_cu_ed627a15_317464cuda3std3__442_GLOBAL__N__e1234225_4_k_cu_ed627a15_317466ignoreE
	.align		8
        /*0038*/ 	.dword	_ZN40_INTERNAL_e1234225_4_k_cu_ed627a15_317464cuda3std3__419piecewise_constructE
	.align		8
        /*0040*/ 	.dword	_ZN40_INTERNAL_e1234225_4_k_cu_ed627a15_317464cuda3std3__48in_placeE
	.align		8
        /*0048*/ 	.dword	_ZN40_INTERNAL_e1234225_4_k_cu_ed627a15_317464cuda3std6ranges3__45__cpo4swapE
	.align		8
        /*0050*/ 	.dword	_ZN40_INTERNAL_e1234225_4_k_cu_ed627a15_317464cuda3std6ranges3__45__cpo9iter_moveE
	.align		8
        /*0058*/ 	.dword	_ZN40_INTERNAL_e1234225_4_k_cu_ed627a15_317464cute7productE
	.align		8
        /*0060*/ 	.dword	_ZN40_INTERNAL_e1234225_4_k_cu_ed627a15_317464cute1_E
	.align		8
        /*0068*/ 	.dword	$str$22
	.align		8
        /*0070*/ 	.dword	$str$23


//--------------------- .text._ZN7cutlass13device_kernelINS_4gemm6kernel13GemmUniversalIN4cute5tupleIJiiiiEEENS1_10collective13CollectiveMmaINS1_34MainloopSm90TmaGmmaWarpSpecializedILi14ENS5_IJNS4_1CILi2EEESB_NSA_ILi1EEEEEENS1_35KernelTmaWarpSpecializedCooperativeEEENS5_IJNSA_ILi128EEESG_NSA_ILi32EEEEEENS_6half_tENS5_IJlSC_lEEESJ_SK_NS4_8TiledMMAINS4_8MMA_AtomIJNS4_4SM904GMMA26MMA_64x128x16_F32F16F16_SSILNSO_5MajorE0ELSQ_0ELNSO_7ScaleInE1ELSR_1EEEEEENS4_6LayoutINS5_IJSB_SC_SC_EEENS5_IJSC_NSA_ILi0EEESW_EEEEENS5_IJNS4_10UnderscoreESZ_SZ_EEEEENS4_23SM90_TMA_LOAD_MULTICASTENS4_14ComposedLayoutINS4_7SwizzleILi2ELi4ELi3EEENS4_18smem_ptr_flag_bitsILi16EEENSU_INS5_IJNSA_ILi8EEESH_EEENS5_IJSH_SC_EEEEEEEvNS4_8identityES12_S1C_vS1D_EENS_8epilogue10collective6detail29Sm90TmaWarpSpecializedAdapterINS1G_15DefaultEpilogueISJ_SK_SK_NS1F_6thread17LinearCombinationISJ_Li1EffLNS1K_9ScaleType4KindE0ELNS_15FloatRoundStyleE2ESJ_EENS1_15EpilogueDefaultEEEEEvvEEEEvNT_6ParamsE --------------------------
	.section	.text._ZN7cutlass13device_kernelINS_4gemm6kernel13GemmUniversalIN4cute5tupleIJiiiiEEENS1_10collective13CollectiveMmaINS1_34MainloopSm90TmaGmmaWarpSpecializedILi14ENS5_IJNS4_1CILi2EEESB_NSA_ILi1EEEEEENS1_35KernelTmaWarpSpecializedCooperativeEEENS5_IJNSA_ILi128EEESG_NSA_ILi32EEEEEENS_6half_tENS5_IJlSC_lEEESJ_SK_NS4_8TiledMMAINS4_8MMA_AtomIJNS4_4SM904GMMA26MMA_64x128x16_F32F16F16_SSILNSO_5MajorE0ELSQ_0ELNSO_7ScaleInE1ELSR_1EEEEEENS4_6LayoutINS5_IJSB_SC_SC_EEENS5_IJSC_NSA_ILi0EEESW_EEEEENS5_IJNS4_10UnderscoreESZ_SZ_EEEEENS4_23SM90_TMA_LOAD_MULTICASTENS4_14ComposedLayoutINS4_7SwizzleILi2ELi4ELi3EEENS4_18smem_ptr_flag_bitsILi16EEENSU_INS5_IJNSA_ILi8EEESH_EEENS5_IJSH_SC_EEEEEEEvNS4_8identityES12_S1C_vS1D_EENS_8epilogue10collective6detail29Sm90TmaWarpSpecializedAdapterINS1G_15DefaultEpilogueISJ_SK_SK_NS1F_6thread17LinearCombinationISJ_Li1EffLNS1K_9ScaleType4KindE0ELNS_15FloatRoundStyleE2ESJ_EENS1_15EpilogueDefaultEEEEEvvEEEEvNT_6ParamsE,"ax",@progbits
	.align	128
.text._ZN7cutlass13device_kernelINS_4gemm6kernel13GemmUniversalIN4cute5tupleIJiiiiEEENS1_10collective13CollectiveMmaINS1_34MainloopSm90TmaGmmaWarpSpecializedILi14ENS5_IJNS4_1CILi2EEESB_NSA_ILi1EEEEEENS1_35KernelTmaWarpSpecializedCooperativeEEENS5_IJNSA_ILi128EEESG_NSA_ILi32EEEEEENS_6half_tENS5_IJlSC_lEEESJ_SK_NS4_8TiledMMAINS4_8MMA_AtomIJNS4_4SM904GMMA26MMA_64x128x16_F32F16F16_SSILNSO_5MajorE0ELSQ_0ELNSO_7ScaleInE1ELSR_1EEEEEENS4_6LayoutINS5_IJSB_SC_SC_EEENS5_IJSC_NSA_ILi0EEESW_EEEEENS5_IJNS4_10UnderscoreESZ_SZ_EEEEENS4_23SM90_TMA_LOAD_MULTICASTENS4_14ComposedLayoutINS4_7SwizzleILi2ELi4ELi3EEENS4_18smem_ptr_flag_bitsILi16EEENSU_INS5_IJNSA_ILi8EEESH_EEENS5_IJSH_SC_EEEEEEEvNS4_8identityES12_S1C_vS1D_EENS_8epilogue10collective6detail29Sm90TmaWarpSpecializedAdapterINS1G_15DefaultEpilogueISJ_SK_SK_NS1F_6thread17LinearCombinationISJ_Li1EffLNS1K_9ScaleType4KindE0ELNS_15FloatRoundStyleE2ESJ_EENS1_15EpilogueDefaultEEEEEvvEEEEvNT_6ParamsE:
        .type           _ZN7cutlass13device_kernelINS_4gemm6kernel13GemmUniversalIN4cute5tupleIJiiiiEEENS1_10collective13CollectiveMmaINS1_34MainloopSm90TmaGmmaWarpSpecializedILi14ENS5_IJNS4_1CILi2EEESB_NSA_ILi1EEEEEENS1_35KernelTmaWarpSpecializedCooperativeEEENS5_IJNSA_ILi128EEESG_NSA_ILi32EEEEEENS_6half_tENS5_IJlSC_lEEESJ_SK_NS4_8TiledMMAINS4_8MMA_AtomIJNS4_4SM904GMMA26MMA_64x128x16_F32F16F16_SSILNSO_5MajorE0ELSQ_0ELNSO_7ScaleInE1ELSR_1EEEEEENS4_6LayoutINS5_IJSB_SC_SC_EEENS5_IJSC_NSA_ILi0EEESW_EEEEENS5_IJNS4_10UnderscoreESZ_SZ_EEEEENS4_23SM90_TMA_LOAD_MULTICASTENS4_14ComposedLayoutINS4_7SwizzleILi2ELi4ELi3EEENS4_18smem_ptr_flag_bitsILi16EEENSU_INS5_IJNSA_ILi8EEESH_EEENS5_IJSH_SC_EEEEEEEvNS4_8identityES12_S1C_vS1D_EENS_8epilogue10collective6detail29Sm90TmaWarpSpecializedAdapterINS1G_15DefaultEpilogueISJ_SK_SK_NS1F_6thread17LinearCombinationISJ_Li1EffLNS1K_9ScaleType4KindE0ELNS_15FloatRoundStyleE2ESJ_EENS1_15EpilogueDefaultEEEEEvvEEEEvNT_6ParamsE,@function
        .size           _ZN7cutlass13device_kernelINS_4gemm6kernel13GemmUniversalIN4cute5tupleIJiiiiEEENS1_10collective13CollectiveMmaINS1_34MainloopSm90TmaGmmaWarpSpecializedILi14ENS5_IJNS4_1CILi2EEESB_NSA_ILi1EEEEEENS1_35KernelTmaWarpSpecializedCooperativeEEENS5_IJNSA_ILi128EEESG_NSA_ILi32EEEEEENS_6half_tENS5_IJlSC_lEEESJ_SK_NS4_8TiledMMAINS4_8MMA_AtomIJNS4_4SM904GMMA26MMA_64x128x16_F32F16F16_SSILNSO_5MajorE0ELSQ_0ELNSO_7ScaleInE1ELSR_1EEEEEENS4_6LayoutINS5_IJSB_SC_SC_EEENS5_IJSC_NSA_ILi0EEESW_EEEEENS5_IJNS4_10UnderscoreESZ_SZ_EEEEENS4_23SM90_TMA_LOAD_MULTICASTENS4_14ComposedLayoutINS4_7SwizzleILi2ELi4ELi3EEENS4_18smem_ptr_flag_bitsILi16EEENSU_INS5_IJNSA_ILi8EEESH_EEENS5_IJSH_SC_EEEEEEEvNS4_8identityES12_S1C_vS1D_EENS_8epilogue10collective6detail29Sm90TmaWarpSpecializedAdapterINS1G_15DefaultEpilogueISJ_SK_SK_NS1F_6thread17LinearCombinationISJ_Li1EffLNS1K_9ScaleType4KindE0ELNS_15FloatRoundStyleE2ESJ_EENS1_15EpilogueDefaultEEEEEvvEEEEvNT_6ParamsE,(.L_x_220 - _ZN7cutlass13device_kernelINS_4gemm6kernel13GemmUniversalIN4cute5tupleIJiiiiEEENS1_10collective13CollectiveMmaINS1_34MainloopSm90TmaGmmaWarpSpecializedILi14ENS5_IJNS4_1CILi2EEESB_NSA_ILi1EEEEEENS1_35KernelTmaWarpSpecializedCooperativeEEENS5_IJNSA_ILi128EEESG_NSA_ILi32EEEEEENS_6half_tENS5_IJlSC_lEEESJ_SK_NS4_8TiledMMAINS4_8MMA_AtomIJNS4_4SM904GMMA26MMA_64x128x16_F32F16F16_SSILNSO_5MajorE0ELSQ_0ELNSO_7ScaleInE1ELSR_1EEEEEENS4_6LayoutINS5_IJSB_SC_SC_EEENS5_IJSC_NSA_ILi0EEESW_EEEEENS5_IJNS4_10UnderscoreESZ_SZ_EEEEENS4_23SM90_TMA_LOAD_MULTICASTENS4_14ComposedLayoutINS4_7SwizzleILi2ELi4ELi3EEENS4_18smem_ptr_flag_bitsILi16EEENSU_INS5_IJNSA_ILi8EEESH_EEENS5_IJSH_SC_EEEEEEEvNS4_8identityES12_S1C_vS1D_EENS_8epilogue10collective6detail29Sm90TmaWarpSpecializedAdapterINS1G_15DefaultEpilogueISJ_SK_SK_NS1F_6thread17LinearCombinationISJ_Li1EffLNS1K_9ScaleType4KindE0ELNS_15FloatRoundStyleE2ESJ_EENS1_15EpilogueDefaultEEEEEvvEEEEvNT_6ParamsE)
        .other          _ZN7cutlass13device_kernelINS_4gemm6kernel13GemmUniversalIN4cute5tupleIJiiiiEEENS1_10collective13CollectiveMmaINS1_34MainloopSm90TmaGmmaWarpSpecializedILi14ENS5_IJNS4_1CILi2EEESB_NSA_ILi1EEEEEENS1_35KernelTmaWarpSpecializedCooperativeEEENS5_IJNSA_ILi128EEESG_NSA_ILi32EEEEEENS_6half_tENS5_IJlSC_lEEESJ_SK_NS4_8TiledMMAINS4_8MMA_AtomIJNS4_4SM904GMMA26MMA_64x128x16_F32F16F16_SSILNSO_5MajorE0ELSQ_0ELNSO_7ScaleInE1ELSR_1EEEEEENS4_6LayoutINS5_IJSB_SC_SC_EEENS5_IJSC_NSA_ILi0EEESW_EEEEENS5_IJNS4_10UnderscoreESZ_SZ_EEEEENS4_23SM90_TMA_LOAD_MULTICASTENS4_14ComposedLayoutINS4_7SwizzleILi2ELi4ELi3EEENS4_18smem_ptr_flag_bitsILi16EEENSU_INS5_IJNSA_ILi8EEESH_EEENS5_IJSH_SC_EEEEEEEvNS4_8identityES12_S1C_vS1D_EENS_8epilogue10collective6detail29Sm90TmaWarpSpecializedAdapterINS1G_15DefaultEpilogueISJ_SK_SK_NS1F_6thread17LinearCombinationISJ_Li1EffLNS1K_9ScaleType4KindE0ELNS_15FloatRoundStyleE2ESJ_EENS1_15EpilogueDefaultEEEEEvvEEEEvNT_6ParamsE,@"STO_CUDA_ENTRY STV_DEFAULT"
_ZN7cutlass13device_kernelINS_4gemm6kernel13GemmUniversalIN4cute5tupleIJiiiiEEENS1_10collective13CollectiveMmaINS1_34MainloopSm90TmaGmmaWarpSpecializedILi14ENS5_IJNS4_1CILi2EEESB_NSA_ILi1EEEEEENS1_35KernelTmaWarpSpecializedCooperativeEEENS5_IJNSA_ILi128EEESG_NSA_ILi32EEEEEENS_6half_tENS5_IJlSC_lEEESJ_SK_NS4_8TiledMMAINS4_8MMA_AtomIJNS4_4SM904GMMA26MMA_64x128x16_F32F16F16_SSILNSO_5MajorE0ELSQ_0ELNSO_7ScaleInE1ELSR_1EEEEEENS4_6LayoutINS5_IJSB_SC_SC_EEENS5_IJSC_NSA_ILi0EEESW_EEEEENS5_IJNS4_10UnderscoreESZ_SZ_EEEEENS4_23SM90_TMA_LOAD_MULTICASTENS4_14ComposedLayoutINS4_7SwizzleILi2ELi4ELi3EEENS4_18smem_ptr_flag_bitsILi16EEENSU_INS5_IJNSA_ILi8EEESH_EEENS5_IJSH_SC_EEEEEEEvNS4_8identityES12_S1C_vS1D_EENS_8epilogue10collective6detail29Sm90TmaWarpSpecializedAdapterINS1G_15DefaultEpilogueISJ_SK_SK_NS1F_6thread17LinearCombinationISJ_Li1EffLNS1K_9ScaleType4KindE0ELNS_15FloatRoundStyleE2ESJ_EENS1_15EpilogueDefaultEEEEEvvEEEEvNT_6ParamsE:
[----:B------:R-:W0:Y:S01]  /*0000*/  LDC R1, c[0x0][0x28] ;  /* 0x00000a00ff017b82 */ /* 0x000e220000000800 */
[----:B------:R-:W1:Y:S01]  /*0010*/  S2R R18, SR_TID.X ;  /* 0x0000000000127919 */ /* 0x000e620000002100 */
[----:B------:R-:W-:Y:S01]  /*0020*/  ELECT P0, URZ, PT ;  /* 0x00000000003f782f */ /* 0x000fe20003800000 */
[----:B------:R-:W-:Y:S01]  /*0030*/  BSSY B0, `(.L_x_0) ;  /* 0x000000f000007945 */ /* 0x000fe20003800000 */
[--C-:B-1----:R-:W-:Y:S02]  /*0040*/  SHF.R.U32.HI R0, RZ, 0x5, R18.reuse ;  /* 0x00000005ff007819 */ /* 0x102fe40000011612 */
[----:B------:R-:W-:-:S03]  /*0050*/  SHF.R.U32.HI R3, RZ, 0x7, R18 ;  /* 0x00000007ff037819 */ /* 0x000fc60000011612 */
[----:B------:R-:W1:Y:S04]  /*0060*/  SHFL.IDX PT, R2, R0, RZ, 0x1f ;  /* 0x00001fff00027589 */ /* 0x000e6800000e0000 */
[----:B------:R2:W3:Y:S01]  /*0070*/  SHFL.IDX PT, R5, R3, RZ, 0x1f ;  /* 0x00001fff03057589 */ /* 0x0004e200000e0000 */
[----:B-1----:R-:W-:-:S13]  /*0080*/  ISETP.NE.OR P0, PT, R2, RZ, !P0 ;  /* 0x000000ff0200720c */ /* 0x002fda0004705670 */
[----:B0-23--:R-:W-:Y:S05]  /*0090*/  @P0 BRA `(.L_x_1) ;  /* 0x0000000000200947 */ /* 0x00dfea0003800000 */
[----:B------:R-:W-:Y:S02]  /*00a0*/  ULDC.64 UR4, c[0x0][0x198] ;  /* 0x0000660000047ab9 */ /* 0x000fe40000000a00 */
[----:B------:R-:W-:Y:S02]  /*00b0*/  UIADD3 UR6, UP0, UR4, 0xf0, URZ ;  /* 0x000000f004067890 */ /* 0x000fe4000ff1e03f */
[----:B------:R-:W-:Y:S02]  /*00c0*/  UIADD3 UR4, UP1, UR4, 0x1f0, URZ ;  /* 0x000001f004047890 */ /* 0x000fe4000ff3e03f */
[----:B------:R-:W-:Y:S02]  /*00d0*/  UIADD3.X UR7, URZ, UR5, URZ, UP0, !UPT ;  /* 0x000000053f077290 */ /* 0x000fe400087fe43f */
[----:B------:R-:W-:-:S07]  /*00e0*/  UIADD3.X UR5, URZ, UR5, URZ, UP1, !UPT ;  /* 0x000000053f057290 */ /* 0x000fce0008ffe43f */
[----:B------:R0:W-:Y:S02]  /*00f0*/  UTMACCTL.PF [UR6] ;  /* 0x00000000060079b9 */ /* 0x0001e40008040000 */
[----:B------:R0:W-:Y:S02]  /*0100*/  UTMACCTL.PF [UR4] ;  /* 0x00000000040079b9 */ /* 0x0001e40008040000 */
[----:B0-----:R-:W-:Y:S01]  /*0110*/  NOP ;  /* 0x0000000000007918 */ /* 0x001fe20000000000 */
.L_x_1:
[----:B------:R-:W-:Y:S05]  /*0120*/  BSYNC B0 ;  /* 0x0000000000007941 */ /* 0x000fea0003800000 */
.L_x_0:
[----:B------:R-:W0:Y:S02]  /*0130*/  SHFL.IDX PT, R3, R0, RZ, 0x1f ;  /* 0x00001fff00037589 */ /* 0x000e2400000e0000 */
[----:B0-----:R-:W-:-:S13]  /*0140*/  ISETP.NE.AND P0, PT, R3, RZ, PT ;  /* 0x000000ff0300720c */ /* 0x001fda0003f05270 */
[----:B------:R-:W-:Y:S05]  /*0150*/  @P0 BRA `(.L_x_2) ;  /* 0x0000000000b40947 */ /* 0x000fea0003800000 */
[----:B------:R-:W-:Y:S01]  /*0160*/  ELECT P0, URZ, PT ;  /* 0x00000000003f782f */ /* 0x000fe20003800000 */
[----:B------:R-:W-:-:S12]  /*0170*/  BSSY B0, `(.L_x_2) ;  /* 0x000002b000007945 */ /* 0x000fd80003800000 */
[----:B------:R-:W-:Y:S05]  /*0180*/  @!P0 BRA `(.L_x_3) ;  /* 0x0000000000a48947 */ /* 0x000fea0003800000 */
[----:B------:R-:W0:Y:S01]  /*0190*/  S2UR UR8, SR_CgaCtaId ;  /* 0x00000000000879c3 */ /* 0x000e220000008800 */
[----:B------:R-:W-:Y:S01]  /*01a0*/  UMOV UR4, 0x400 ;  /* 0x0000040000047882 */ /* 0x000fe20000000000 */
[----:B------:R-:W-:Y:S01]  /*01b0*/  UMOV UR5, 0x1 ;  /* 0x0000000100057882 */ /* 0x000fe20000000000 */
[----:B------:R-:W-:Y:S02]  /*01c0*/  UMOV UR6, 0x6 ;  /* 0x0000000600067882 */ /* 0x000fe40000000000 */
[----:B------:R-:W-:-:S04]  /*01d0*/  UIADD3 UR6, -UR6, 0x100000, URZ ;  /* 0x0010000006067890 */ /* 0x000fc8000fffe13f */
[----:B------:R-:W-:Y:S02]  /*01e0*/  USHF.L.U32 UR7, UR6, 0xb, URZ ;  /* 0x0000000b06077899 */ /* 0x000fe4000800063f */
[----:B------:R-:W-:Y:S02]  /*01f0*/  USHF.L.U32 UR6, UR6, 0x1, URZ ;  /* 0x0000000106067899 */ /* 0x000fe4000800063f */
[----:B0-----:R-:W-:Y:S02]  /*0200*/  ULEA UR8, UR8, UR4, 0x18 ;  /* 0x0000000408087291 */ /* 0x001fe4000f8ec03f */
[----:B------:R-:W-:-:S04]  /*0210*/  UIADD3 UR4, -UR5, 0x100000, URZ ;  /* 0x0010000005047890 */ /* 0x000fc8000fffe13f */
[----:B------:R-:W-:Y:S02]  /*0220*/  USHF.L.U32 UR5, UR4, 0xb, URZ ;  /* 0x0000000b04057899 */ /* 0x000fe4000800063f */
[----:B------:R-:W-:Y:S01]  /*0230*/  USHF.L.U32 UR4, UR4, 0x1, URZ ;  /* 0x0000000104047899 */ /* 0x000fe2000800063f */
[----:B------:R-:W0:Y:S11]  /*0240*/  FENCE.VIEW.ASYNC.S ;  /* 0x00000000000073c6 */ /* 0x000e360000000000 */
[----:B0-----:R0:W1:Y:S01]  /*0250*/  SYNCS.EXCH.64 URZ, [UR8], UR4 ;  /* 0x00000004083f75b2 */ /* 0x0010620008000100 */
[----:B------:R0:W2:Y:S01]  /*0260*/  SYNCS.EXCH.64 URZ, [UR8+0x70], UR6 ;  /* 0x00007006083f75b2 */ /* 0x0000a20008000100 */
[----:B------:R0:W3:Y:S01]  /*0270*/  SYNCS.EXCH.64 URZ, [UR8+0x8], UR4 ;  /* 0x00000804083f75b2 */ /* 0x0000e20008000100 */
[----:B------:R0:W4:Y:S01]  /*0280*/  SYNCS.EXCH.64 URZ, [UR8+0x78], UR6 ;  /* 0x00007806083f75b2 */ /* 0x0001220008000100 */
[----:B------:R0:W0:Y:S01]  /*0290*/  SYNCS.EXCH.64 URZ, [UR8+0x10], UR4 ;  /* 0x00001004083f75b2 */ /* 0x0000220008000100 */
        /* <DEDUP_REMOVED lines=23> */
[----:B-1234-:R-:W-:Y:S01]  /*0410*/  NOP ;  /* 0x0000000000007918 */ /* 0x01efe20000000000 */
.L_x_3:
[----:B0-----:R-:W-:Y:S05]  /*0420*/  BSYNC B0 ;  /* 0x0000000000007941 */ /* 0x001fea0003800000 */
.L_x_2:
[----:B------:R-:W-:Y:S01]  /*0430*/  SHF.R.S32.HI R7, RZ, 0x1f, R18 ;  /* 0x0000001fff077819 */ /* 0x000fe20000011412 */
[----:B------:R-:W0:Y:S01]  /*0440*/  SHFL.IDX PT, R0, R0, RZ, 0x1f ;  /* 0x00001fff00007589 */ /* 0x000e2200000e0000 */
[----:B------:R-:W1:Y:S01]  /*0450*/  S2UR UR8, SR_CTAID.X ;  /* 0x00000000000879c3 */ /* 0x000e620000002500 */
[----:B------:R-:W-:Y:S02]  /*0460*/  ELECT P0, URZ, PT ;  /* 0x00000000003f782f */ /* 0x000fe40003800000 */
[----:B------:R-:W-:Y:S01]  /*0470*/  LEA.HI R7, R7, R18, RZ, 0x7 ;  /* 0x0000001207077211 */ /* 0x000fe200078f38ff */
[----:B------:R-:W2:Y:S01]  /*0480*/  S2R R4, SR_CTAID.Y ;  /* 0x0000000000047919 */ /* 0x000ea20000002600 */
[----:B------:R-:W-:Y:S01]  /*0490*/  SHF.R.S32.HI R8, RZ, 0x1f, R3 ;  /* 0x0000001fff087819 */ /* 0x000fe20000011403 */
[----:B------:R-:W-:Y:S01]  /*04a0*/  ULDC UR4, c[0x0][0x150] ;  /* 0x0000540000047ab9 */ /* 0x000fe20000000800 */
[----:B------:R-:W-:Y:S01]  /*04b0*/  LOP3.LUT R7, R7, 0xffffff80, RZ, 0xc0, !PT ;  /* 0xffffff8007077812 */ /* 0x000fe200078ec0ff */
[----:B------:R-:W-:Y:S01]  /*04c0*/  NOP ;  /* 0x0000000000007918 */ /* 0x000fe20000000000 */
[----:B------:R-:W-:Y:S01]  /*04d0*/  LEA.HI R8, R8, R3, RZ, 0x2 ;  /* 0x0000000308087211 */ /* 0x000fe200078f10ff */
[----:B------:R-:W3:Y:S01]  /*04e0*/  LDC R10, c[0x0][0x144] ;  /* 0x00005100ff0a7b82 */ /* 0x000ee20000000800 */
[----:B------:R-:W-:Y:S01]  /*04f0*/  NOP ;  /* 0x0000000000007918 */ /* 0x000fe20000000000 */
[----:B------:R-:W-:Y:S01]  /*0500*/  IMAD.IADD R6, R18, 0x1, -R7 ;  /* 0x0000000112067824 */ /* 0x000fe200078e0a07 */
[----:B------:R-:W-:Y:S01]  /*0510*/  LOP3.LUT R8, R8, 0x3ffffffc, RZ, 0xc0, !PT ;  /* 0x3ffffffc08087812 */ /* 0x000fe200078ec0ff */
[----:B------:R-:W-:Y:S01]  /*0520*/  IMAD.MOV.U32 R22, RZ, RZ, 0x1 ;  /* 0x00000001ff167424 */ /* 0x000fe200078e00ff */
[----:B------:R-:W-:-:S02]  /*0530*/  ISETP.NE.AND P3, PT, R5, RZ, PT ;  /* 0x000000ff0500720c */ /* 0x000fc40003f65270 */
[----:B------:R-:W-:Y:S01]  /*0540*/  SHF.R.S32.HI R7, RZ, 0x1f, R6 ;  /* 0x0000001fff077819 */ /* 0x000fe20000011406 */
[----:B------:R-:W-:Y:S01]  /*0550*/  IMAD.IADD R8, R3, 0x1, -R8 ;  /* 0x0000000103087824 */ /* 0x000fe200078e0a08 */
[----:B------:R-:W4:Y:S02]  /*0560*/  LDC R13, c[0x0][0x140] ;  /* 0x00005000ff0d7b82 */ /* 0x000f240000000800 */
[----:B------:R-:W-:Y:S02]  /*0570*/  LEA.HI R7, R7, R6, RZ, 0x3 ;  /* 0x0000000607077211 */ /* 0x000fe400078f18ff */
[----:B0-----:R-:W-:Y:S02]  /*0580*/  ISETP.NE.OR P0, PT, R0, RZ, !P0 ;  /* 0x000000ff0000720c */ /* 0x001fe40004705670 */
[--C-:B------:R-:W-:Y:S02]  /*0590*/  SHF.R.S32.HI R0, RZ, 0x3, R7.reuse ;  /* 0x00000003ff007819 */ /* 0x100fe40000011407 */
[----:B------:R-:W-:-:S02]  /*05a0*/  SHF.R.S32.HI R7, RZ, 0x1f, R7 ;  /* 0x0000001fff077819 */ /* 0x000fc40000011407 */
[----:B-1----:R-:W-:Y:S02]  /*05b0*/  I2FP.F32.U32 R9, UR8 ;  /* 0x0000000800097c45 */ /* 0x002fe40008201000 */
[----:B------:R-:W-:-:S03]  /*05c0*/  LEA.HI R7, R7, R0, RZ, 0x2 ;  /* 0x0000000007077211 */ /* 0x000fc600078f10ff */
[----:B------:R-:W-:Y:S01]  /*05d0*/  FMUL R9, R9, UR4 ;  /* 0x0000000409097c20 */ /* 0x000fe20008400000 */
[----:B------:R-:W-:Y:S01]  /*05e0*/  LOP3.LUT R7, R7, 0xfffffffc, RZ, 0xc0, !PT ;  /* 0xfffffffc07077812 */ /* 0x000fe200078ec0ff */
[----:B------:R-:W-:Y:S01]  /*05f0*/  VOTEU.ALL UP0, P0 ;  /* 0x00000000003f7886 */ /* 0x000fe20000000000 */
[----:B--2---:R-:W-:Y:S01]  /*0600*/  I2FP.F32.U32 R3, R4 ;  /* 0x0000000400037245 */ /* 0x004fe20000201000 */
[----:B------:R-:W-:Y:S01]  /*0610*/  ULDC UR4, c[0x0][0x154] ;  /* 0x0000550000047ab9 */ /* 0x000fe20000000800 */
[----:B------:R-:W-:Y:S01]  /*0620*/  VOTEU.ALL UP1, P0 ;  /* 0x00000000003f7886 */ /* 0x000fe20000020000 */
[----:B------:R-:W0:Y:S01]  /*0630*/  F2I.U32.TRUNC.NTZ R9, R9 ;  /* 0x0000000900097305 */ /* 0x000e22000020f000 */
[----:B------:R-:W-:Y:S01]  /*0640*/  IMAD.IADD R7, R0, 0x1, -R7 ;  /* 0x0000000100077824 */ /* 0x000fe200078e0a07 */
[----:B------:R-:W1:Y:S01]  /*0650*/  @!UP0 S2UR UR7, SR_CgaCtaId ;  /* 0x00000000000789c3 */ /* 0x000e620000008800 */
[----:B------:R-:W-:Y:S01]  /*0660*/  FMUL R12, R3, UR4 ;  /* 0x00000004030c7c20 */ /* 0x000fe20008400000 */
[----:B------:R-:W-:Y:S01]  /*0670*/  UMOV UR4, 0x20 ;  /* 0x0000002000047882 */ /* 0x000fe20000000000 */
[----:B------:R-:W-:Y:S01]  /*0680*/  IMAD R8, R8, 0x4, R7 ;  /* 0x0000000408087824 */ /* 0x000fe200078e0207 */
[----:B------:R-:W-:Y:S01]  /*0690*/  @!UP0 UMOV UR6, 0x400 ;  /* 0x0000040000068882 */ /* 0x000fe20000000000 */
[----:B------:R-:W-:-:S04]  /*06a0*/  @!UP0 UIADD3 UR4, -UR4, 0x100000, URZ ;  /* 0x0010000004048890 */ /* 0x000fc8000fffe13f */
[----:B------:R-:W-:Y:S02]  /*06b0*/  @!UP0 USHF.L.U32 UR5, UR4, 0xb, URZ ;  /* 0x0000000b04058899 */ /* 0x000fe4000800063f */
[----:B------:R-:W-:Y:S01]  /*06c0*/  @!UP0 USHF.L.U32 UR4, UR4, 0x1, URZ ;  /* 0x0000000104048899 */ /* 0x000fe2000800063f */
[----:B----4-:R-:W-:Y:S01]  /*06d0*/  ISETP.EQ.U32.AND P2, PT, R13, 0x1, PT ;  /* 0x000000010d00780c */ /* 0x010fe20003f42070 */
[----:B------:R-:W2:Y:S01]  /*06e0*/  F2I.U32.TRUNC.NTZ R12, R12 ;  /* 0x0000000c000c7305 */ /* 0x000ea2000020f000 */
[C---:B------:R-:W-:Y:S01]  /*06f0*/  LEA.HI R0, R8.reuse, R8, RZ, 0x1 ;  /* 0x0000000808007211 */ /* 0x040fe200078f08ff */
[----:B------:R-:W4:Y:S01]  /*0700*/  LDC R7, c[0x0][0x148] ;  /* 0x00005200ff077b82 */ /* 0x000f220000000800 */
[----:B------:R-:W-:Y:S02]  /*0710*/  IMAD.SHL.U32 R23, R8, 0x4, RZ ;  /* 0x0000000408177824 */ /* 0x000fe400078e00ff */
[----:B------:R-:W-:Y:S01]  /*0720*/  LOP3.LUT R11, R0, 0xfffffffe, RZ, 0xc0, !PT ;  /* 0xfffffffe000b7812 */ /* 0x000fe200078ec0ff */
[----:B0-----:R-:W-:Y:S01]  /*0730*/  IMAD.MOV R15, RZ, RZ, -R9 ;  /* 0x000000ffff0f7224 */ /* 0x001fe200078e0a09 */
[----:B------:R-:W-:-:S02]  /*0740*/  SHF.R.S32.HI R9, RZ, 0x1f, R2 ;  /* 0x0000001fff097819 */ /* 0x000fc40000011402 */
[----:B------:R-:W-:Y:S01]  /*0750*/  LOP3.LUT R23, R8, 0xc, R23, 0x78, !PT ;  /* 0x0000000c08177812 */ /* 0x000fe200078e7817 */
[----:B---3--:R-:W-:Y:S01]  /*0760*/  IMAD R3, R10, R15, UR8 ;  /* 0x000000080a037e24 */ /* 0x008fe2000f8e020f */
[----:B------:R-:W-:Y:S01]  /*0770*/  LEA.HI R9, R9, R2, RZ, 0x2 ;  /* 0x0000000209097211 */ /* 0x000fe200078f10ff */
[----:B------:R-:W-:-:S03]  /*0780*/  IMAD.IADD R0, R8, 0x1, -R11 ;  /* 0x0000000108007824 */ /* 0x000fc600078e0a0b */
[----:B------:R-:W-:Y:S01]  /*0790*/  LOP3.LUT R9, R9, 0xfffffffc, RZ, 0xc0, !PT ;  /* 0xfffffffc09097812 */ /* 0x000fe200078ec0ff */
[----:B--2---:R-:W-:Y:S01]  /*07a0*/  IMAD.MOV R21, RZ, RZ, -R12 ;  /* 0x000000ffff157224 */ /* 0x004fe200078e0a0c */
[----:B------:R-:W-:Y:S01]  /*07b0*/  ISETP.NE.AND P4, PT, R0, R3, PT ;  /* 0x000000030000720c */ /* 0x000fe20003f85270 */
[----:B-1----:R-:W-:Y:S02]  /*07c0*/  @!UP0 ULEA UR6, UR7, UR6, 0x18 ;  /* 0x0000000607068291 */ /* 0x002fe4000f8ec03f */
[----:B------:R-:W-:Y:S01]  /*07d0*/  IMAD.IADD R0, R2, 0x1, -R9 ;  /* 0x0000000102007824 */ /* 0x000fe200078e0a09 */
[----:B------:R-:W-:Y:S01]  /*07e0*/  VOTEU.ALL UP0, P0 ;  /* 0x00000000003f7886 */ /* 0x000fe20000000000 */
[----:B------:R-:W-:Y:S01]  /*07f0*/  LOP3.LUT P0, RZ, R6, 0x7, RZ, 0xc0, !PT ;  /* 0x0000000706ff7812 */ /* 0x000fe2000780c0ff */
[----:B------:R-:W-:Y:S02]  /*0800*/  VIADD R6, R5, 0xffffffff ;  /* 0xffffffff05067836 */ /* 0x000fe40000000000 */
[----:B------:R-:W-:Y:S01]  /*0810*/  ISETP.NE.AND P1, PT, R0, 0x3, PT ;  /* 0x000000030000780c */ /* 0x000fe20003f25270 */
[----:B----4-:R-:W-:Y:S01]  /*0820*/  IMAD R9, R7, R21, R4 ;  /* 0x0000001507097224 */ /* 0x010fe200078e0204 */
[----:B------:R-:W-:-:S02]  /*0830*/  ISETP.LT.U32.AND P0, PT, R23, 0x4, !P0 ;  /* 0x000000041700780c */ /* 0x000fc40004701070 */
[----:B------:R-:W-:Y:S01]  /*0840*/  ISETP.EQ.OR P1, PT, R0, RZ, !P1 ;  /* 0x000000ff0000720c */ /* 0x000fe20004f22670 */
[----:B------:R-:W0:Y:S02]  /*0850*/  FENCE.VIEW.ASYNC.S ;  /* 0x00000000000073c6 */ /* 0x000e240000000000 */
[----:B0-----:R0:W1:Y:S01]  /*0860*/  @!UP0 SYNCS.EXCH.64 URZ, [UR6+0xf0], UR4 ;  /* 0x0000f004063f85b2 */ /* 0x0010620008000100 */
[----:B------:R-:W-:Y:S02]  /*0870*/  @P4 LEA.HI R2, R23, R23, RZ, 0x1 ;  /* 0x0000001717024211 */ /* 0x000fe400078f08ff */
[----:B------:R-:W-:Y:S02]  /*0880*/  ISETP.EQ.AND P1, PT, R5, RZ, P1 ;  /* 0x000000ff0500720c */ /* 0x000fe40000f22270 */
[----:B------:R-:W-:Y:S02]  /*0890*/  @P4 SHF.R.S32.HI R2, RZ, 0x1, R2 ;  /* 0x00000001ff024819 */ /* 0x000fe40000011402 */
[----:B------:R-:W-:-:S02]  /*08a0*/  ISETP.GE.U32.AND P6, PT, R6, 0x2, PT ;  /* 0x000000020600780c */ /* 0x000fc40003fc6070 */
[----:B------:R-:W-:Y:S02]  /*08b0*/  @P4 ISETP.NE.AND P5, PT, R2, R9, PT ;  /* 0x000000090200420c */ /* 0x000fe40003fa5270 */
[----:B------:R-:W-:Y:S02]  /*08c0*/  SEL R9, RZ, 0x1, !P0 ;  /* 0x00000001ff097807 */ /* 0x000fe40004000000 */
[----:B------:R-:W-:Y:S02]  /*08d0*/  @P4 SEL R22, RZ, 0x1, P5 ;  /* 0x00000001ff164807 */ /* 0x000fe40002800000 */
[----:B------:R-:W-:Y:S01]  /*08e0*/  SEL R19, RZ, 0x1, !P1 ;  /* 0x00000001ff137807 */ /* 0x000fe20004800000 */
[----:B------:R0:W2:Y:S01]  /*08f0*/  @!UP1 SYNCS.EXCH.64 URZ, [UR6+0xf8], UR4 ;  /* 0x0000f804063f95b2 */ /* 0x0000a20008000100 */
[----:B------:R-:W-:Y:S01]  /*0900*/  LOP3.LUT R22, R22, R9, RZ, 0xc0, !PT ;  /* 0x0000000916167212 */ /* 0x000fe200078ec0ff */
[----:B------:R-:W-:Y:S01]  /*0910*/  NOP ;  /* 0x0000000000007918 */ /* 0x000fe20000000000 */
[----:B------:R-:W-:Y:S01]  /*0920*/  SEL R19, R19, 0x2, P6 ;  /* 0x0000000213137807 */ /* 0x000fe20003000000 */
[----:B------:R-:W-:Y:S06]  /*0930*/  @!P2 BRA `(.L_x_4) ;  /* 0x000000000008a947 */ /* 0x000fec0003800000 */
[----:B-12---:R-:W-:Y:S01]  /*0940*/  UCGABAR_ARV ;  /* 0x00000000000079c7 */ /* 0x006fe20008000000 */
[----:B------:R-:W-:Y:S05]  /*0950*/  BRA `(.L_x_5) ;  /* 0x0000000000047947 */ /* 0x000fea0003800000 */
.L_x_4:
[----:B-12---:R-:W-:Y:S01]  /*0960*/  NOP ;  /* 0x0000000000007918 */ /* 0x006fe20000000000 */
.L_x_5:
[----:B------:R-:W1:Y:S01]  /*0970*/  LDC R2, c[0x0][0x65c] ;  /* 0x00019700ff027b82 */ /* 0x000e620000000800 */
[----:B------:R-:W-:Y:S02]  /*0980*/  IMAD.U32 R8, RZ, RZ, UR8 ;  /* 0x00000008ff087e24 */ /* 0x000fe4000f8e00ff */
[----:B------:R-:W-:Y:S01]  /*0990*/  IMAD.MOV.U32 R9, RZ, RZ, RZ ;  /* 0x000000ffff097224 */ /* 0x000fe200078e00ff */
[----:B-1----:R-:W-:-:S04]  /*09a0*/  ISETP.NE.AND P1, PT, R2, 0x1, PT ;  /* 0x000000010200780c */ /* 0x002fc80003f25270 */
[----:B------:R-:W-:-:S09]  /*09b0*/  P2R R5, PR, RZ, 0x2 ;  /* 0x00000002ff057803 */ /* 0x000fd20000000000 */
[----:B------:R-:W1:Y:S01]  /*09c0*/  @P1 LDC R17, c[0x0][0x10] ;  /* 0x00000400ff111b82 */ /* 0x000e620000000800 */
[----:B------:R-:W-:Y:S02]  /*09d0*/  @P1 IMAD.MOV.U32 R5, RZ, RZ, RZ ;  /* 0x000000ffff051224 */ /* 0x000fe400078e00ff */
[----:B------:R-:W-:-:S05]  /*09e0*/  @P1 IMAD.MOV.U32 R13, RZ, RZ, RZ ;  /* 0x000000ffff0d1224 */ /* 0x000fca00078e00ff */
[----:B------:R-:W2:Y:S01]  /*09f0*/  @!P1 LDC R11, c[0x0][0xc] ;  /* 0x00000300ff0b9b82 */ /* 0x000ea20000000800 */
[----:B-1----:R-:W-:-:S04]  /*0a00*/  @P1 IMAD.WIDE.U32 R16, R17, UR8, R4 ;  /* 0x0000000811101c25 */ /* 0x002fc8000f8e0004 */
[----:B------:R-:W-:Y:S02]  /*0a10*/  @P1 IMAD.IADD R17, R17, 0x1, R13 ;  /* 0x0000000111111824 */ /* 0x000fe400078e020d */
[----:B--2---:R-:W-:-:S04]  /*0a20*/  @!P1 IMAD.WIDE.U32 R8, R4, R11, R8 ;  /* 0x0000000b04089225 */ /* 0x004fc800078e0008 */
[----:B------:R-:W-:Y:S02]  /*0a30*/  @!P1 IMAD.MOV.U32 R16, RZ, RZ, R8 ;  /* 0x000000ffff109224 */ /* 0x000fe400078e0008 */
[----:B------:R-:W-:Y:S01]  /*0a40*/  @!P1 IMAD.MOV.U32 R17, RZ, RZ, R9 ;  /* 0x000000ffff119224 */ /* 0x000fe200078e0009 */
[----:B------:R-:W-:Y:S06]  /*0a50*/  @!P2 BRA `(.L_x_6) ;  /* 0x00000000000ca947 */ /* 0x000fec0003800000 */
[----:B------:R-:W-:Y:S01]  /*0a60*/  UCGABAR_WAIT ;  /* 0x0000000000007dc7 */ /* 0x000fe20008000000 */
[----:B------:R-:W-:Y:S01]  /*0a70*/  CCTL.IVALL ;  /* 0x00000000ff00798f */ /* 0x000fe20002000000 */
[----:B------:R-:W-:Y:S05]  /*0a80*/  BRA `(.L_x_7) ;  /* 0x0000000000047947 */ /* 0x000fea0003800000 */
.L_x_6:
[----:B------:R-:W-:Y:S06]  /*0a90*/  BAR.SYNC.DEFER_BLOCKING 0x0 ;  /* 0x0000000000007b1d */ /* 0x000fec0000010000 */
.L_x_7:
[----:B------:R-:W-:Y:S05]  /*0aa0*/  @!P3 BRA `(.L_x_8) ;  /* 0x0000005c0024b947 */ /* 0x000fea0003800000 */
[----:B------:R-:W-:-:S13]  /*0ab0*/  ISETP.GT.U32.AND P0, PT, R6, 0x1, PT ;  /* 0x000000010600780c */ /* 0x000fda0003f04070 */
[----:B0-----:R-:W-:Y:S05]  /*0ac0*/  @P0 EXIT ;  /* 0x000000000000094d */ /* 0x001fea0003800000 */
[----:B------:R-:W-:Y:S01]  /*0ad0*/  ULDC.64 UR4, c[0x0][0x650] ;  /* 0x0001940000047ab9 */ /* 0x000fe20000000a00 */
[----:B------:R-:W-:Y:S01]  /*0ae0*/  PRMT R0, RZ, 0x7610, R0 ;  /* 0x00007610ff007816 */ /* 0x000fe20000000000 */
[----:B------:R-:W-:Y:S01]  /*0af0*/  IMAD.MOV.U32 R92, RZ, RZ, -0x1 ;  /* 0xffffffffff5c7424 */ /* 0x000fe200078e00ff */
[----:B------:R-:W-:Y:S01]  /*0b00*/  ISETP.GE.U32.AND P0, PT, R16, UR4, PT ;  /* 0x0000000410007c0c */ /* 0x000fe2000bf06070 */
[----:B------:R-:W-:Y:S02]  /*0b10*/  IMAD.MOV.U32 R93, RZ, RZ, -0x1 ;  /* 0xffffffffff5d7424 */ /* 0x000fe400078e00ff */
[----:B------:R-:W-:Y:S01]  /*0b20*/  IMAD.MOV.U32 R91, RZ, RZ, -0x1 ;  /* 0xffffffffff5b7424 */ /* 0x000fe200078e00ff */
[----:B------:R-:W-:-:S13]  /*0b30*/  ISETP.GE.U32.AND.EX P0, PT, R17, UR5, PT, P0 ;  /* 0x0000000511007c0c */ /* 0x000fda000bf06100 */
[----:B------:R-:W-:Y:S05]  /*0b40*/  @P0 BRA `(.L_x_9) ;  /* 0x0000000400280947 */ /* 0x000fea0003800000 */
[----:B------:R-:W0:Y:S01]  /*0b50*/  LDC.64 R24, c[0x0][0x628] ;  /* 0x00018a00ff187b82 */ /* 0x000e220000000a00 */
[----:B------:R-:W-:Y:S02]  /*0b60*/  IMAD.MOV.U32 R8, RZ, RZ, R16 ;  /* 0x000000ffff087224 */ /* 0x000fe400078e0010 */
[----:B------:R-:W-:-:S05]  /*0b70*/  IMAD.MOV.U32 R9, RZ, RZ, R17 ;  /* 0x000000ffff097224 */ /* 0x000fca00078e0011 */
[----:B------:R-:W1:Y:S08]  /*0b80*/  LDC R0, c[0x0][0x630] ;  /* 0x00018c00ff007b82 */ /* 0x000e700000000800 */
[----:B------:R-:W2:Y:S01]  /*0b90*/  LDC.64 R26, c[0x0][0x620] ;  /* 0x00018800ff1a7b82 */ /* 0x000ea20000000a00 */
[----:B0-----:R-:W-:-:S04]  /*0ba0*/  ISETP.NE.U32.AND P0, PT, R24, RZ, PT ;  /* 0x000000ff1800720c */ /* 0x001fc80003f05070 */
[----:B------:R-:W-:-:S13]  /*0bb0*/  ISETP.NE.AND.EX P0, PT, R25, RZ, PT, P0 ;  /* 0x000000ff1900720c */ /* 0x000fda0003f05300 */
[----:B-12---:R-:W-:Y:S05]  /*0bc0*/  @!P0 BRA `(.L_x_10) ;  /* 0x0000000000288947 */ /* 0x006fea0003800000 */
[----:B------:R-:W0:Y:S02]  /*0bd0*/  LDC R13, c[0x0][0x634] ;  /* 0x00018d00ff0d7b82 */ /* 0x000e240000000800 */
[----:B0-----:R-:W-:-:S05]  /*0be0*/  IADD3 R13, P0, R16, R13, RZ ;  /* 0x0000000d100d7210 */ /* 0x001fca0007f1e0ff */
[----:B------:R-:W-:-:S04]  /*0bf0*/  IMAD.X R15, RZ, RZ, R17, P0 ;  /* 0x000000ffff0f7224 */ /* 0x000fc800000e0611 */
[----:B------:R-:W-:-:S04]  /*0c00*/  IMAD.WIDE.U32 R8, R15, R24, RZ ;  /* 0x000000180f087225 */ /* 0x000fc800078e00ff */
[----:B------:R-:W-:-:S04]  /*0c10*/  IMAD.WIDE.U32 R10, P0, R13, R25, R8 ;  /* 0x000000190d0a7225 */ /* 0x000fc80007800008 */
[----:B------:R-:W-:-:S04]  /*0c20*/  IMAD.WIDE.U32 R8, R13, R24, RZ ;  /* 0x000000180d087225 */ /* 0x000fc800078e00ff */
[----:B------:R-:W-:Y:S01]  /*0c30*/  IMAD.X R13, RZ, RZ, RZ, P0 ;  /* 0x000000ffff0d7224 */ /* 0x000fe200000e06ff */
[----:B------:R-:W-:Y:S01]  /*0c40*/  IADD3 RZ, P0, R9, R10, RZ ;  /* 0x0000000a09ff7210 */ /* 0x000fe20007f1e0ff */
[----:B------:R-:W-:-:S04]  /*0c50*/  IMAD.MOV.U32 R12, RZ, RZ, R11 ;  /* 0x000000ffff0c7224 */ /* 0x000fc800078e000b */
[----:B------:R-:W-:-:S08]  /*0c60*/  IMAD.WIDE.U32.X R8, R15, R25, R12, P0 ;  /* 0x000000190f087225 */ /* 0x000fd000000e040c */
.L_x_10:
[----:B------:R-:W0:Y:S01]  /*0c70*/  LDC.64 R24, c[0x0][0x640] ;  /* 0x00019000ff187b82 */ /* 0x000e220000000a00 */
[-CC-:B------:R-:W-:Y:S01]  /*0c80*/  SHF.R.U64 R91, R8, R0.reuse, R9.reuse ;  /* 0x00000000085b7219 */ /* 0x180fe20000001209 */
[----:B------:R-:W-:Y:S01]  /*0c90*/  IMAD R30, R7, R21, R4 ;  /* 0x00000015071e7224 */ /* 0x000fe200078e0204 */
[----:B------:R-:W-:Y:S01]  /*0ca0*/  SHF.R.U32.HI R0, RZ, R0, R9 ;  /* 0x00000000ff007219 */ /* 0x000fe20000011609 */
[----:B------:R-:W-:Y:S01]  /*0cb0*/  IMAD.MOV.U32 R21, RZ, RZ, 0x1 ;  /* 0x00000001ff157424 */ /* 0x000fe200078e00ff */
[----:B------:R-:W-:-:S03]  /*0cc0*/  IADD3 R5, P0, RZ, -R91, RZ ;  /* 0x8000005bff057210 */ /* 0x000fc60007f1e0ff */
[----:B------:R-:W1:Y:S02]  /*0cd0*/  LDC R6, c[0x0][0x618] ;  /* 0x00018600ff067b82 */ /* 0x000e640000000800 */
[----:B------:R-:W-:-:S04]  /*0ce0*/  IMAD.X R9, RZ, RZ, ~R0, P0 ;  /* 0x000000ffff097224 */ /* 0x000fc800000e0e00 */
[-C--:B------:R-:W-:Y:S02]  /*0cf0*/  IMAD R0, R9, R26.reuse, RZ ;  /* 0x0000001a09007224 */ /* 0x080fe400078e02ff */
[----:B------:R-:W2:Y:S01]  /*0d00*/  LDC R11, c[0x0][0x608] ;  /* 0x00018200ff0b7b82 */ /* 0x000ea20000000800 */
[----:B------:R-:W-:-:S04]  /*0d10*/  IMAD.WIDE.U32 R8, R5, R26, R16 ;  /* 0x0000001a05087225 */ /* 0x000fc800078e0010 */
[----:B------:R-:W-:-:S03]  /*0d20*/  IMAD R5, R5, R27, R0 ;  /* 0x0000001b05057224 */ /* 0x000fc600078e0200 */
[----:B------:R-:W3:Y:S01]  /*0d30*/  LDC R12, c[0x0][0x658] ;  /* 0x00019600ff0c7b82 */ /* 0x000ee20000000800 */
[----:B0-----:R-:W-:Y:S01]  /*0d40*/  ISETP.NE.U32.AND P0, PT, R24, RZ, PT ;  /* 0x000000ff1800720c */ /* 0x001fe20003f05070 */
[----:B------:R-:W-:Y:S02]  /*0d50*/  IMAD.IADD R5, R9, 0x1, R5 ;  /* 0x0000000109057824 */ /* 0x000fe400078e0205 */
[----:B------:R-:W-:Y:S01]  /*0d60*/  IMAD.MOV.U32 R9, RZ, RZ, -0x1 ;  /* 0xffffffffff097424 */ /* 0x000fe200078e00ff */
[----:B------:R-:W-:-:S03]  /*0d70*/  ISETP.NE.AND.EX P0, PT, R25, RZ, PT, P0 ;  /* 0x000000ff1900720c */ /* 0x000fc60003f05300 */
[----:B------:R-:W0:Y:S01]  /*0d80*/  LDC R15, c[0x0][0x600] ;  /* 0x00018000ff0f7b82 */ /* 0x000e220000000800 */
[-CC-:B-1----:R-:W-:Y:S02]  /*0d90*/  SHF.R.U64 R13, R8, R6.reuse, R5.reuse ;  /* 0x00000006080d7219 */ /* 0x182fe40000001205 */
[----:B------:R-:W-:-:S05]  /*0da0*/  SHF.R.U32.HI R0, RZ, R6, R5 ;  /* 0x00000006ff007219 */ /* 0x000fca0000011605 */
[----:B------:R-:W1:Y:S01]  /*0db0*/  LDC R14, c[0x0][0x648] ;  /* 0x00019200ff0e7b82 */ /* 0x000e620000000800 */
[-CC-:B--2---:R-:W-:Y:S02]  /*0dc0*/  SHF.R.U64 R27, R13, R11.reuse, R0.reuse ;  /* 0x0000000b0d1b7219 */ /* 0x184fe40000001200 */
[----:B------:R-:W-:-:S05]  /*0dd0*/  SHF.R.U32.HI R5, RZ, R11, R0 ;  /* 0x0000000bff057219 */ /* 0x000fca0000011600 */
[----:B------:R-:W2:Y:S01]  /*0de0*/  LDC R20, c[0x0][0x638] ;  /* 0x00018e00ff147b82 */ /* 0x000ea20000000800 */
[-CC-:B---3--:R-:W-:Y:S02]  /*0df0*/  SHF.R.U64 R28, R27, R12.reuse, R5.reuse ;  /* 0x0000000c1b1c7219 */ /* 0x188fe40000001205 */
[-C--:B------:R-:W-:Y:S02]  /*0e00*/  SHF.L.U32 R0, R9, R12.reuse, RZ ;  /* 0x0000000c09007219 */ /* 0x080fe400000006ff */
[----:B------:R-:W-:Y:S01]  /*0e10*/  SHF.R.U32.HI R5, RZ, R12, R5 ;  /* 0x0000000cff057219 */ /* 0x000fe20000011605 */
[----:B------:R-:W-:Y:S01]  /*0e20*/  IMAD.MOV.U32 R4, RZ, RZ, R28 ;  /* 0x000000ffff047224 */ /* 0x000fe200078e001c */
[----:B------:R-:W-:Y:S01]  /*0e30*/  LOP3.LUT R10, RZ, R0, RZ, 0x33, !PT ;  /* 0x00000000ff0a7212 */ /* 0x000fe200078e33ff */
[----:B------:R-:W3:Y:S01]  /*0e40*/  LDC R26, c[0x0][0x610] ;  /* 0x00018400ff1a7b82 */ /* 0x000ee20000000800 */
[----:B------:R-:W-:Y:S05]  /*0e50*/  @!P0 BRA `(.L_x_11) ;  /* 0x0000000000288947 */ /* 0x000fea0003800000 */
[----:B------:R-:W4:Y:S02]  /*0e60*/  LDC R9, c[0x0][0x64c] ;  /* 0x00019300ff097b82 */ /* 0x000f240000000800 */
[----:B----4-:R-:W-:-:S05]  /*0e70*/  IADD3 R9, P0, R28, R9, RZ ;  /* 0x000000091c097210 */ /* 0x010fca0007f1e0ff */
        /* <DEDUP_REMOVED lines=8> */
.L_x_11:
[----:B-1----:R-:W-:Y:S01]  /*0f00*/  SHF.R.U64 R4, R4, R14, R5 ;  /* 0x0000000e04047219 */ /* 0x002fe20000001205 */
[----:B0-----:R-:W-:Y:S01]  /*0f10*/  VIADD R6, R15, 0xffffffff ;  /* 0xffffffff0f067836 */ /* 0x001fe20000000000 */
[----:B------:R-:W-:Y:S02]  /*0f20*/  SHF.L.U32 R0, R21, R12, RZ ;  /* 0x0000000c15007219 */ /* 0x000fe400000006ff */
[----:B------:R-:W-:Y:S01]  /*0f30*/  LOP3.LUT R5, R27, R10, RZ, 0xc0, !PT ;  /* 0x0000000a1b057212 */ /* 0x000fe200078ec0ff */
[----:B------:R-:W-:Y:S01]  /*0f40*/  IMAD.MOV R7, RZ, RZ, -R4 ;  /* 0x000000ffff077224 */ /* 0x000fe200078e0a04 */
[----:B------:R-:W-:Y:S02]  /*0f50*/  SEL R3, R3, R30, !P1 ;  /* 0x0000001e03037207 */ /* 0x000fe40004800000 */
[----:B------:R-:W-:Y:S01]  /*0f60*/  LOP3.LUT R6, R13, R6, RZ, 0xc0, !PT ;  /* 0x000000060d067212 */ /* 0x000fe200078ec0ff */
[----:B------:R-:W-:Y:S02]  /*0f70*/  IMAD R4, R0, R4, R5 ;  /* 0x0000000400047224 */ /* 0x000fe400078e0205 */
[----:B--2---:R-:W-:-:S02]  /*0f80*/  IMAD R0, R7, R20, R28 ;  /* 0x0000001407007224 */ /* 0x004fc400078e021c */
[----:B---3--:R-:W-:Y:S02]  /*0f90*/  IMAD R3, R4, R26, R3 ;  /* 0x0000001a04037224 */ /* 0x008fe400078e0203 */
[----:B------:R-:W-:Y:S02]  /*0fa0*/  IMAD R92, R0, R15, R6 ;  /* 0x0000000f005c7224 */ /* 0x000fe400078e0206 */
[----:B------:R-:W-:-:S03]  /*0fb0*/  IMAD.MOV.U32 R4, RZ, RZ, 0x1 ;  /* 0x00000001ff047424 */ /* 0x000fc600078e00ff */
[----:B------:R-:W-:Y:S02]  /*0fc0*/  SEL R93, R92, R3, !P1 ;  /* 0x000000035c5d7207 */ /* 0x000fe40004800000 */
[----:B------:R-:W-:Y:S02]  /*0fd0*/  PRMT R0, R4, 0x7610, R0 ;  /* 0x0000761004007816 */ /* 0x000fe40000000000 */
[----:B------:R-:W-:-:S07]  /*0fe0*/  SEL R92, R3, R92, !P1 ;  /* 0x0000005c035c7207 */ /* 0x000fce0004800000 */
.L_x_9:
[----:B------:R-:W-:-:S08]  /*0ff0*/  NOP ;  /* 0x0000000000007918 */ /* 0x000fd00000000000 */
[----:B------:R-:W0:Y:S02]  /*1000*/  USETMAXREG.TRY_ALLOC.CTAPOOL UP0, 0xe8 ;  /* 0x000000e8000079c8 */ /* 0x000e240008000600 */
[----:B0-----:R-:W-:-:S13]  /*1010*/  PLOP3.LUT P0, PT, PT, PT, UP0, 0x80, 0x0 ;  /* 0x000000000000781c */ /* 0x001fda0003f0f008 */
[----:B------:R-:W-:Y:S05]  /*1020*/  @!P0 BRA `(.L_x_9) ;  /* 0xfffffffc00f08947 */ /* 0x000fea000383ffff */
[----:B------:R-:W-:Y:S01]  /*1030*/  ULDC.64 UR4, c[0x0][0x598] ;  /* 0x0001660000047ab9 */ /* 0x000fe20000000a00 */
[----:B------:R-:W-:Y:S01]  /*1040*/  ULDC.64 UR36, c[0x0][0x208] ;  /* 0x0000820000247ab9 */ /* 0x000fe20000000a00 */
[----:B------:R-:W-:-:S04]  /*1050*/  ISETP.NE.U32.AND P0, PT, RZ, UR4, PT ;  /* 0x00000004ff007c0c */ /* 0x000fc8000bf05070 */
[----:B------:R-:W-:-:S13]  /*1060*/  ISETP.NE.AND.EX P0, PT, RZ, UR5, PT, P0 ;  /* 0x00000005ff007c0c */ /* 0x000fda000bf05300 */
[----:B------:R-:W-:Y:S05]  /*1070*/  @!P0 BRA `(.L_x_12) ;  /* 0x00000000001c8947 */ /* 0x000fea0003800000 */
[----:B------:R-:W0:Y:S02]  /*1080*/  LDC.64 R4, c[0x0][0x598] ;  /* 0x00016600ff047b82 */ /* 0x000e240000000a00 */
[----:B0-----:R-:W2:Y:S02]  /*1090*/  LDG.E.64 R4, desc[UR36][R4.64] ;  /* 0x0000002404047981 */ /* 0x001ea4000c1e1b00 */
[----:B--2---:R-:W-:-:S04]  /*10a0*/  ISETP.NE.U32.AND P0, PT, R4, RZ, PT ;  /* 0x000000ff0400720c */ /* 0x004fc80003f05070 */
[----:B------:R-:W-:-:S13]  /*10b0*/  ISETP.NE.AND.EX P0, PT, R5, RZ, PT, P0 ;  /* 0x000000ff0500720c */ /* 0x000fda0003f05300 */
[----:B------:R-:W-:Y:S05]  /*10c0*/  @!P0 BRA `(.L_x_12) ;  /* 0x0000000000088947 */ /* 0x000fea0003800000 */
[----:B------:R0:W5:Y:S01]  /*10d0*/  LD.E R88, desc[UR36][R4.64] ;  /* 0x0000002404587980 */ /* 0x000162000c101900 */
[----:B------:R-:W-:Y:S05]  /*10e0*/  BRA `(.L_x_13) ;  /* 0x0000000000247947 */ /* 0x000fea0003800000 */
.L_x_12:
[----:B------:R-:W-:Y:S02]  /*10f0*/  ULDC.64 UR4, c[0x0][0x588] ;  /* 0x0001620000047ab9 */ /* 0x000fe40000000a00 */
[----:B------:R-:W-:-:S04]  /*1100*/  ISETP.NE.U32.AND P0, PT, RZ, UR4, PT ;  /* 0x00000004ff007c0c */ /* 0x000fc8000bf05070 */
[----:B------:R-:W-:-:S13]  /*1110*/  ISETP.NE.AND.EX P0, PT, RZ, UR5, PT, P0 ;  /* 0x00000005ff007c0c */ /* 0x000fda000bf05300 */
[----:B------:R-:W-:Y:S05]  /*1120*/  @!P0 BRA `(.L_x_14) ;  /* 0x00000000000c8947 */ /* 0x000fea0003800000 */
[----:B------:R-:W0:Y:S02]  /*1130*/  LDC.64 R88, c[0x0][0x588] ;  /* 0x00016200ff587b82 */ /* 0x000e240000000a00 */
[----:B0-----:R1:W5:Y:S01]  /*1140*/  LDG.E R88, desc[UR36][R88.64] ;  /* 0x0000002458587981 */ /* 0x001362000c1e1900 */
[----:B------:R-:W-:Y:S05]  /*1150*/  BRA `(.L_x_13) ;  /* 0x0000000000087947 */ /* 0x000fea0003800000 */
.L_x_14:
[----:B------:R-:W-:Y:S02]  /*1160*/  ULDC UR4, c[0x0][0x580] ;  /* 0x0001600000047ab9 */ /* 0x000fe40000000800 */
[----:B------:R-:W-:-:S07]  /*1170*/  IMAD.U32 R88, RZ, RZ, UR4 ;  /* 0x00000004ff587e24 */ /* 0x000fce000f8e00ff */
.L_x_13:
[----:B------:R-:W-:Y:S02]  /*1180*/  ULDC.64 UR4, c[0x0][0x5a0] ;  /* 0x0001680000047ab9 */ /* 0x000fe40000000a00 */
[----:B------:R-:W-:-:S04]  /*1190*/  ISETP.NE.U32.AND P0, PT, RZ, UR4, PT ;  /* 0x00000004ff007c0c */ /* 0x000fc8000bf05070 */
[----:B------:R-:W-:-:S13]  /*11a0*/  ISETP.NE.AND.EX P0, PT, RZ, UR5, PT, P0 ;  /* 0x00000005ff007c0c */ /* 0x000fda000bf05300 */
[----:B------:R-:W-:Y:S05]  /*11b0*/  @!P0 BRA `(.L_x_15) ;  /* 0x00000000001c8947 */ /* 0x000fea0003800000 */
[----:B0-----:R-:W0:Y:S02]  /*11c0*/  LDC.64 R4, c[0x0][0x5a0] ;  /* 0x00016800ff047b82 */ /* 0x001e240000000a00 */
[----:B0-----:R-:W2:Y:S02]  /*11d0*/  LDG.E.64 R4, desc[UR36][R4.64] ;  /* 0x0000002404047981 */ /* 0x001ea4000c1e1b00 */
[----:B--2---:R-:W-:-:S04]  /*11e0*/  ISETP.NE.U32.AND P0, PT, R4, RZ, PT ;  /* 0x000000ff0400720c */ /* 0x004fc80003f05070 */
[----:B------:R-:W-:-:S13]  /*11f0*/  ISETP.NE.AND.EX P0, PT, R5, RZ, PT, P0 ;  /* 0x000000ff0500720c */ /* 0x000fda0003f05300 */
[----:B------:R-:W-:Y:S05]  /*1200*/  @!P0 BRA `(.L_x_15) ;  /* 0x0000000000088947 */ /* 0x000fea0003800000 */
[----:B-1----:R0:W5:Y:S01]  /*1210*/  LD.E R89, desc[UR36][R4.64] ;  /* 0x0000002404597980 */ /* 0x002162000c101900 */
[----:B------:R-:W-:Y:S05]  /*1220*/  BRA `(.L_x_16) ;  /* 0x0000000000247947 */ /* 0x000fea0003800000 */
.L_x_15:
[----:B------:R-:W-:Y:S02]  /*1230*/  ULDC.64 UR4, c[0x0][0x590] ;  /* 0x0001640000047ab9 */ /* 0x000fe40000000a00 */
[----:B------:R-:W-:-:S04]  /*1240*/  ISETP.NE.U32.AND P0, PT, RZ, UR4, PT ;  /* 0x00000004ff007c0c */ /* 0x000fc8000bf05070 */
[----:B------:R-:W-:-:S13]  /*1250*/  ISETP.NE.AND.EX P0, PT, RZ, UR5, PT, P0 ;  /* 0x00000005ff007c0c */ /* 0x000fda000bf05300 */
[----:B------:R-:W-:Y:S05]  /*1260*/  @!P0 BRA `(.L_x_17) ;  /* 0x00000000000c8947 */ /* 0x000fea0003800000 */
[----:B0-----:R-:W1:Y:S02]  /*1270*/  LDC.64 R4, c[0x0][0x590] ;  /* 0x00016400ff047b82 */ /* 0x001e640000000a00 */
[----:B-1----:R1:W5:Y:S01]  /*1280*/  LDG.E R89, desc[UR36][R4.64] ;  /* 0x0000002404597981 */ /* 0x002362000c1e1900 */
[----:B------:R-:W-:Y:S05]  /*1290*/  BRA `(.L_x_16) ;  /* 0x0000000000087947 */ /* 0x000fea0003800000 */
.L_x_17:
[----:B------:R-:W-:Y:S02]  /*12a0*/  ULDC UR4, c[0x0][0x584] ;  /* 0x0001610000047ab9 */ /* 0x000fe40000000800 */
[----:B-1----:R-:W-:-:S07]  /*12b0*/  IMAD.U32 R89, RZ, RZ, UR4 ;  /* 0x00000004ff597e24 */ /* 0x002fce000f8e00ff */
.L_x_16:
[----:B------:R-:W-:-:S13]  /*12c0*/  LOP3.LUT P0, RZ, R0, 0xff, RZ, 0xc0, !PT ;  /* 0x000000ff00ff7812 */ /* 0x000fda000780c0ff */
[----:B------:R-:W-:Y:S05]  /*12d0*/  @!P0 EXIT ;  /* 0x000000000000894d */ /* 0x000fea0003800000 */
[----:B------:R-:W-:Y:S01]  /*12e0*/  ULDC UR4, c[0x0][0x28c] ;  /* 0x0000a30000047ab9 */ /* 0x000fe20000000800 */
[----:B------:R-:W-:Y:S01]  /*12f0*/  LOP3.LUT R90, R19, 0x1, RZ, 0xfc, !PT ;  /* 0x00000001135a7812 */ /* 0x000fe200078efcff */
[----:B------:R-:W-:Y:S01]  /*1300*/  UIADD3 UR4, UR4, 0x1f, URZ ;  /* 0x0000001f04047890 */ /* 0x000fe2000fffe03f */
[----:B------:R-:W-:Y:S01]  /*1310*/  UMOV UR38, URZ ;  /* 0x0000003f00267c82 */ /* 0x000fe20008000000 */
[----:B------:R-:W-:Y:S02]  /*1320*/  UMOV UR39, URZ ;  /* 0x0000003f00277c82 */ /* 0x000fe40008000000 */
[----:B------:R-:W-:-:S04]  /*1330*/  USHF.R.S32.HI UR5, URZ, 0x1f, UR4 ;  /* 0x0000001f3f057899 */ /* 0x000fc80008011404 */
[----:B------:R-:W-:-:S04]  /*1340*/  ULEA.HI UR5, UR5, UR4, URZ, 0x5 ;  /* 0x0000000405057291 */ /* 0x000fc8000f8f283f */
[----:B------:R-:W-:-:S12]  /*1350*/  USHF.R.S32.HI UR40, URZ, 0x5, UR5 ;  /* 0x000000053f287899 */ /* 0x000fd80008011405 */
.L_x_165:
[----:B------:R-:W-:Y:S01]  /*1360*/  LOP3.LUT R0, R18, 0x80, RZ, 0xc0, !PT ;  /* 0x0000008012007812 */ /* 0x000fe200078ec0ff */
[----:B--2---:R-:W2:Y:S01]  /*1370*/  S2UR UR7, SR_CgaCtaId ;  /* 0x00000000000779c3 */ /* 0x004ea20000008800 */
[----:B------:R-:W-:Y:S02]  /*1380*/  UMOV UR6, 0x400 ;  /* 0x0000040000067882 */ /* 0x000fe40000000000 */
[----:B------:R-:W-:-:S06]  /*1390*/  SHF.R.U32.HI R0, RZ, 0x7, R0 ;  /* 0x00000007ff007819 */ /* 0x000fcc0000011600 */
[----:B---3--:R-:W3:Y:S01]  /*13a0*/  SHFL.IDX PT, R0, R0, RZ, 0x1f ;  /* 0x00001fff00007589 */ /* 0x008ee200000e0000 */
[----:B--2---:R-:W-:Y:S01]  /*13b0*/  ULEA UR6, UR7, UR6, 0x18 ;  /* 0x0000000607067291 */ /* 0x004fe2000f8ec03f */
[----:B---3--:R-:W-:-:S13]  /*13c0*/  R2UR UR4, R0 ;  /* 0x00000000000472ca */ /* 0x008fda00000e0000 */
[----:B------:R-:W-:-:S04]  /*13d0*/  ULEA.HI UR5, UR4, UR4, URZ, 0x1 ;  /* 0x0000000404057291 */ /* 0x000fc8000f8f083f */
[----:B------:R-:W-:-:S04]  /*13e0*/  ULOP3.LUT UR5, UR5, 0xffffe, URZ, 0xc0, !UPT ;  /* 0x000ffffe05057892 */ /* 0x000fc8000f8ec03f */
[----:B------:R-:W-:-:S03]  /*13f0*/  UIADD3 UR5, UR4, -UR5, URZ ;  /* 0x8000000504057290 */ /* 0x000fc6000fffe03f */
[----:B------:R-:W-:Y:S01]  /*1400*/  ULDC UR4, c[0x0][0x28c] ;  /* 0x0000a30000047ab9 */ /* 0x000fe20000000800 */
[----:B------:R-:W-:Y:S01]  /*1410*/  ULEA UR5, UR5, UR6, 0xc ;  /* 0x0000000605057291 */ /* 0x000fe2000f8e603f */
[----:B------:R-:W-:-:S03]  /*1420*/  ISETP.LT.AND P0, PT, RZ, UR4, PT ;  /* 0x00000004ff007c0c */ /* 0x000fc6000bf01270 */
[----:B------:R-:W-:-:S04]  /*1430*/  UIADD3 UR5, UR5, 0x200, URZ ;  /* 0x0000020005057890 */ /* 0x000fc8000fffe03f */
[----:B------:R-:W-:-:S04]  /*1440*/  USHF.R.U32.HI UR5, URZ, 0x4, UR5 ;  /* 0x000000043f057899 */ /* 0x000fc80008011605 */
[----:B------:R-:W-:Y:S02]  /*1450*/  ULOP3.LUT UR41, UR5, 0x3fff, URZ, 0xc0, !UPT ;  /* 0x00003fff05297892 */ /* 0x000fe4000f8ec03f */
[----:B01---5:R-:W-:Y:S10]  /*1460*/  @P0 BRA `(.L_x_18) ;  /* 0x0000000000400947 */ /* 0x023ff40003800000 */
[----:B------:R-:W-:Y:S01]  /*1470*/  MOV R0, 0x0 ;  /* 0x0000000000007802 */ /* 0x000fe20000000f00 */
[----:B------:R-:W-:Y:S01]  /*1480*/  ULDC.64 UR4, c[0x4][0x68] ;  /* 0x01001a0000047ab9 */ /* 0x000fe20000000a00 */
[----:B------:R-:W-:Y:S01]  /*1490*/  ULDC.64 UR6, c[0x4][0x8] ;  /* 0x0100020000067ab9 */ /* 0x000fe20000000a00 */
[----:B01----:R-:W-:Y:S01]  /*14a0*/  IMAD.U32 R4, RZ, RZ, UR4 ;  /* 0x00000004ff047e24 */ /* 0x003fe2000f8e00ff */
[----:B------:R0:W1:Y:S01]  /*14b0*/  LDC.64 R14, c[0x4][R0] ;  /* 0x01000000000e7b82 */ /* 0x0000620000000a00 */
[----:B------:R-:W-:Y:S01]  /*14c0*/  IMAD.U32 R5, RZ, RZ, UR5 ;  /* 0x00000005ff057e24 */ /* 0x000fe2000f8e00ff */
[----:B------:R-:W-:Y:S01]  /*14d0*/  ULDC.64 UR4, c[0x4][0x70] ;  /* 0x01001c0000047ab9 */ /* 0x000fe20000000a00 */
[----:B------:R-:W-:Y:S02]  /*14e0*/  IMAD.U32 R10, RZ, RZ, UR6 ;  /* 0x00000006ff0a7e24 */ /* 0x000fe4000f8e00ff */
[----:B------:R-:W-:Y:S02]  /*14f0*/  IMAD.U32 R6, RZ, RZ, UR4 ;  /* 0x00000004ff067e24 */ /* 0x000fe4000f8e00ff */
[----:B------:R-:W-:-:S02]  /*1500*/  IMAD.U32 R7, RZ, RZ, UR5 ;  /* 0x00000005ff077e24 */ /* 0x000fc4000f8e00ff */
[----:B------:R-:W-:Y:S02]  /*1510*/  IMAD.U32 R11, RZ, RZ, UR7 ;  /* 0x00000007ff0b7e24 */ /* 0x000fe4000f8e00ff */
[----:B------:R-:W-:Y:S02]  /*1520*/  IMAD.MOV.U32 R8, RZ, RZ, 0x1e1 ;  /* 0x000001e1ff087424 */ /* 0x000fe400078e00ff */
[----:B------:R-:W-:Y:S02]  /*1530*/  IMAD.MOV.U32 R12, RZ, RZ, 0x1 ;  /* 0x00000001ff0c7424 */ /* 0x000fe400078e00ff */
[----:B0-----:R-:W-:-:S07]  /*1540*/  IMAD.MOV.U32 R13, RZ, RZ, RZ ;  /* 0x000000ffff0d7224 */ /* 0x001fce00078e00ff */
[----:B------:R-:W-:-:S07]  /*1550*/  LEPC R20, `(.L_x_18) ;  /* 0x000000001014794e */ /* 0x000fce0000000000 */
[----:B-1---5:R-:W-:Y:S05]  /*1560*/  CALL.ABS.NOINC R14 ;  /* 0x000000000e007343 */ /* 0x022fea0003c00000 */
.L_x_18:
[----:B------:R-:W-:-:S13]  /*1570*/  ISETP.NE.AND P0, PT, R90, 0x3, PT ;  /* 0x000000035a00780c */ /* 0x000fda0003f05270 */
[----:B------:R-:W-:Y:S05]  /*1580*/  @!P0 BRA `(.L_x_19) ;  /* 0x0000000000048947 */ /* 0x000fea0003800000 */
[----:B------:R-:W-:Y:S01]  /*1590*/  BPT.TRAP 0x1 ;  /* 0x000000040000795c */ /* 0x000fe20000300000 */
.L_x_19:
[----:B------:R-:W2:Y:S01]  /*15a0*/  S2UR UR5, SR_CgaCtaId ;  /* 0x00000000000579c3 */ /* 0x000ea20000008800 */
[----:B------:R-:W-:Y:S01]  /*15b0*/  UMOV UR4, 0x400 ;  /* 0x0000040000047882 */ /* 0x000fe20000000000 */
[----:B------:R-:W-:Y:S02]  /*15c0*/  IMAD.U32 R0, RZ, RZ, UR38 ;  /* 0x00000026ff007e24 */ /* 0x000fe4000f8e00ff */
[----:B------:R-:W-:-:S03]  /*15d0*/  IMAD.U32 R3, RZ, RZ, UR39 ;  /* 0x00000027ff037e24 */ /* 0x000fc6000f8e00ff */
[----:B------:R-:W-:Y:S01]  /*15e0*/  SHF.L.U32 R0, R0, 0x1f, RZ ;  /* 0x0000001f00007819 */ /* 0x000fe200000006ff */
[----:B--2---:R-:W-:-:S06]  /*15f0*/  ULEA UR4, UR5, UR4, 0x18 ;  /* 0x0000000405047291 */ /* 0x004fcc000f8ec03f */
[----:B------:R-:W-:-:S04]  /*1600*/  IMAD.U32 R6, RZ, RZ, UR4 ;  /* 0x00000004ff067e24 */ /* 0x000fc8000f8e00ff */
[----:B------:R-:W-:-:S04]  /*1610*/  IMAD R3, R3, 0x8, R6 ;  /* 0x0000000803037824 */ /* 0x000fc800078e0206 */
[----:B------:R2:W3:Y:S01]  /*1620*/  SYNCS.PHASECHK.TRANS64.TRYWAIT P1, [R3+URZ], R0 ;  /* 0x00000000030075a7 */ /* 0x0004e2000802017f */
[----:B------:R-:W-:Y:S05]  /*1630*/  @!P0 BRA `(.L_x_20) ;  /* 0x0000000000048947 */ /* 0x000fea0003800000 */
[----:B------:R-:W-:Y:S01]  /*1640*/  BPT.TRAP 0x1 ;  /* 0x000000040000795c */ /* 0x000fe20000300000 */
.L_x_20:
[----:B---3--:R-:W-:Y:S05]  /*1650*/  @P1 BRA `(.L_x_21) ;  /* 0x0000000000081947 */ /* 0x008fea0003800000 */
[----:B------:R-:W3:Y:S02]  /*1660*/  SYNCS.PHASECHK.TRANS64.TRYWAIT P1, [R3+URZ], R0 ;  /* 0x00000000030075a7 */ /* 0x000ee4000802017f */
[----:B---3--:R-:W-:Y:S05]  /*1670*/  @!P1 BRA `(.L_x_22) ;  /* 0x0000006c00409947 */ /* 0x008fea0003800000 */
.L_x_21:
[----:B------:R-:W-:-:S04]  /*1680*/  UISETP.LT.AND UP0, UPT, UR40, 0x1, UPT ;  /* 0x000000012800788c */ /* 0x000fc8000bf01270 */
[----:B------:R-:W-:-:S06]  /*1690*/  USEL UR4, UR40, 0x1, UP0 ;  /* 0x0000000128047887 */ /* 0x000fcc0008000000 */
[----:B--23--:R-:W-:Y:S01]  /*16a0*/  IMAD.U32 R0, RZ, RZ, UR4 ;  /* 0x00000004ff007e24 */ /* 0x00cfe2000f8e00ff */
[----:B------:R-:W-:Y:S05]  /*16b0*/  WARPSYNC.ALL ;  /* 0x0000000000007948 */ /* 0x000fea0003800000 */
[----:B------:R-:W-:-:S04]  /*16c0*/  IADD3 R0, -R0, UR40, RZ ;  /* 0x0000002800007c10 */ /* 0x000fc8000fffe1ff */
[----:B------:R-:W-:Y:S02]  /*16d0*/  ISETP.GE.AND P1, PT, R0, 0x1, PT ;  /* 0x000000010000780c */ /* 0x000fe40003f26270 */
[----:B------:R-:W-:Y:S01]  /*16e0*/  R2UR UR4, R6 ;  /* 0x00000000060472ca */ /* 0x000fe200000e0000 */
[----:B------:R-:W-:Y:S01]  /*16f0*/  ULOP3.LUT UR41, UR41, 0x10000, URZ, 0xfc, !UPT ;  /* 0x0001000029297892 */ /* 0x000fe2000f8efc3f */
[----:B------:R-:W-:Y:S01]  /*1700*/  WARPGROUP.ARRIVE ;  /* 0x00000000000079c5 */ /* 0x000fe20000000000 */
[----:B------:R-:W-:Y:S01]  /*1710*/  UMOV UR5, 0x80000020 ;  /* 0x8000002000057882 */ /* 0x000fe20000000000 */
[----:B------:R-:W-:-:S09]  /*1720*/  UMOV UR7, 0x80000020 ;  /* 0x8000002000077882 */ /* 0x000fd20000000000 */
[----:B------:R-:W-:-:S04]  /*1730*/  UIADD3 UR4, UR4, 0x1c200, URZ ;  /* 0x0001c20004047890 */ /* 0x000fc8000fffe03f */
[----:B------:R-:W-:-:S04]  /*1740*/  USHF.R.U32.HI UR4, URZ, 0x4, UR4 ;  /* 0x000000043f047899 */ /* 0x000fc80008011604 */
[----:B------:R-:W-:-:S04]  /*1750*/  ULOP3.LUT UR4, UR4, 0x3fff, URZ, 0xc0, !UPT ;  /* 0x00003fff04047892 */ /* 0x000fc8000f8ec03f */
[----:B------:R-:W-:Y:S02]  /*1760*/  ULOP3.LUT UR9, UR4, 0x10000, URZ, 0xfc, !UPT ;  /* 0x0001000004097892 */ /* 0x000fe4000f8efc3f */
[----:B------:R-:W-:Y:S02]  /*1770*/  ULEA UR4, UR39, UR41, 0x9 ;  /* 0x0000002927047291 */ /* 0x000fe4000f8e483f */
[----:B------:R-:W-:-:S09]  /*1780*/  ULEA UR6, UR39, UR9, 0x9 ;  /* 0x0000000927067291 */ /* 0x000fd2000f8e483f */
[----:B------:R-:W-:Y:S01]  /*1790*/  HGMMA.64x128x16.F32 R24, gdesc[UR4], RZ, !UPT, gsb0 ;  /* 0x01e00000041879f0 */ /* 0x000fe2000c0008ff */
[----:B------:R-:W-:Y:S02]  /*17a0*/  UIADD3 UR4, UR4, 0x2, URZ ;  /* 0x0000000204047890 */ /* 0x000fe4000fffe03f */
[----:B------:R-:W-:Y:S01]  /*17b0*/  UIADD3 UR6, UR6, 0x2, URZ ;  /* 0x0000000206067890 */ /* 0x000fe2000fffe03f */
[----:B------:R-:W-:Y:S01]  /*17c0*/  UMOV UR5, 0x80000020 ;  /* 0x8000002000057882 */ /* 0x000fe20000000000 */
[----:B------:R-:W-:Y:S01]  /*17d0*/  UMOV UR7, 0x80000020 ;  /* 0x8000002000077882 */ /* 0x000fe20000000000 */
[----:B------:R-:W-:Y:S02]  /*17e0*/  WARPGROUP.DEPBAR.LE gsb0, 0x0 ;  /* 0x00008000000079c5 */ /* 0x000fe40000010000 */
[----:B------:R-:W-:-:S06]  /*17f0*/  WARPGROUP.ARRIVE ;  /* 0x00000000000079c5 */ /* 0x000fcc0000000000 */
[----:B------:R-:W-:Y:S03]  /*1800*/  HGMMA.64x128x16.F32 R24, gdesc[UR4], R24, gsb0 ;  /* 0x01e00000041879f0 */ /* 0x000fe60008000818 */
[----:B------:R-:W-:Y:S02]  /*1810*/  WARPGROUP.DEPBAR.LE gsb0, 0x0 ;  /* 0x00008000000079c5 */ /* 0x000fe40000010000 */
[----:B------:R-:W-:Y:S05]  /*1820*/  @!P1 BRA `(.L_x_23) ;  /* 0x0000000000e49947 */ /* 0x000fea0003800000 */
[----:B------:R-:W-:Y:S02]  /*1830*/  UIADD3 UR4, UR39, 0x1, URZ ;  /* 0x0000000127047890 */ /* 0x000fe4000fffe03f */
[----:B------:R-:W-:Y:S02]  /*1840*/  IMAD.U32 R3, RZ, RZ, UR39 ;  /* 0x00000027ff037e24 */ /* 0x000fe4000f8e00ff */
[----:B------:R-:W-:-:S04]  /*1850*/  UISETP.NE.AND UP0, UPT, UR4, 0xe, UPT ;  /* 0x0000000e0400788c */ /* 0x000fc8000bf05270 */
[----:B------:R-:W-:Y:S02]  /*1860*/  USEL UR5, URZ, 0x1, UP0 ;  /* 0x000000013f057887 */ /* 0x000fe40008000000 */
[----:B------:R-:W-:Y:S02]  /*1870*/  USEL UR8, UR4, URZ, UP0 ;  /* 0x0000003f04087287 */ /* 0x000fe40008000000 */
[----:B------:R-:W-:-:S06]  /*1880*/  ULOP3.LUT UR5, UR38, UR5, URZ, 0x3c, !UPT ;  /* 0x0000000526057292 */ /* 0x000fcc000f8e3c3f */
[----:B------:R-:W-:-:S07]  /*1890*/  IMAD.U32 R7, RZ, RZ, UR5 ;  /* 0x00000005ff077e24 */ /* 0x000fce000f8e00ff */
.L_x_30:
[----:B------:R-:W-:Y:S05]  /*18a0*/  @!P0 BRA `(.L_x_24) ;  /* 0x0000000000048947 */ /* 0x000fea0003800000 */
[----:B------:R-:W-:Y:S01]  /*18b0*/  BPT.TRAP 0x1 ;  /* 0x000000040000795c */ /* 0x000fe20000300000 */
.L_x_24:
[----:B------:R-:W2:Y:S01]  /*18c0*/  S2UR UR5, SR_CgaCtaId ;  /* 0x00000000000579c3 */ /* 0x000ea20000008800 */
[----:B------:R-:W-:Y:S01]  /*18d0*/  UMOV UR4, 0x400 ;  /* 0x0000040000047882 */ /* 0x000fe20000000000 */
[----:B01----:R-:W-:Y:S01]  /*18e0*/  IMAD.U32 R5, RZ, RZ, UR8 ;  /* 0x00000008ff057e24 */ /* 0x003fe2000f8e00ff */
[----:B------:R-:W-:Y:S01]  /*18f0*/  SHF.L.U32 R4, R7, 0x1f, RZ ;  /* 0x0000001f07047819 */ /* 0x000fe200000006ff */
[----:B--2---:R-:W-:-:S06]  /*1900*/  ULEA UR4, UR5, UR4, 0x18 ;  /* 0x0000000405047291 */ /* 0x004fcc000f8ec03f */
[----:B------:R-:W-:-:S04]  /*1910*/  IMAD.U32 R6, RZ, RZ, UR4 ;  /* 0x00000004ff067e24 */ /* 0x000fc8000f8e00ff */
[----:B------:R-:W-:-:S04]  /*1920*/  IMAD R5, R5, 0x8, R6 ;  /* 0x0000000805057824 */ /* 0x000fc800078e0206 */
[----:B------:R0:W1:Y:S01]  /*1930*/  SYNCS.PHASECHK.TRANS64.TRYWAIT P1, [R5+URZ], R4 ;  /* 0x00000004050075a7 */ /* 0x000062000802017f */
[----:B------:R-:W-:Y:S05]  /*1940*/  @!P0 BRA `(.L_x_25) ;  /* 0x0000000000048947 */ /* 0x000fea0003800000 */
[----:B------:R-:W-:Y:S01]  /*1950*/  BPT.TRAP 0x1 ;  /* 0x000000040000795c */ /* 0x000fe20000300000 */
.L_x_25:
[----:B-1----:R-:W-:Y:S05]  /*1960*/  @P1 BRA `(.L_x_26) ;  /* 0x0000000000081947 */ /* 0x002fea0003800000 */
[----:B------:R-:W1:Y:S02]  /*1970*/  SYNCS.PHASECHK.TRANS64.TRYWAIT P1, [R5+URZ], R4 ;  /* 0x00000004050075a7 */ /* 0x000e64000802017f */
[----:B-1----:R-:W-:Y:S05]  /*1980*/  @!P1 BRA `(.L_x_27) ;  /* 0x0000006800909947 */ /* 0x002fea0003800000 */
.L_x_26:
[----:B------:R-:W-:Y:S01]  /*1990*/  ULEA UR4, UR8, UR41, 0x9 ;  /* 0x0000002908047291 */ /* 0x000fe2000f8e483f */
[----:B------:R-:W-:Y:S01]  /*19a0*/  WARPGROUP.ARRIVE ;  /* 0x00000000000079c5 */ /* 0x000fe20000000000 */
[----:B------:R-:W-:Y:S01]  /*19b0*/  ULEA UR6, UR8, UR9, 0x9 ;  /* 0x0000000908067291 */ /* 0x000fe2000f8e483f */
[----:B------:R-:W-:Y:S01]  /*19c0*/  UMOV UR5, 0x80000020 ;  /* 0x8000002000057882 */ /* 0x000fe20000000000 */
[----:B------:R-:W-:-:S07]  /*19d0*/  UMOV UR7, 0x80000020 ;  /* 0x8000002000077882 */ /* 0x000fce0000000000 */
[----:B------:R-:W-:Y:S01]  /*19e0*/  HGMMA.64x128x16.F32 R24, gdesc[UR4], R24, gsb0 ;  /* 0x01e00000041879f0 */ /* 0x000fe20008000818 */
        /* <DEDUP_REMOVED lines=9> */
[----:B------:R-:W-:Y:S01]  /*1a80*/  BPT.TRAP 0x1 ;  /* 0x000000040000795c */ /* 0x000fe20000300000 */
.L_x_28:
[----:B------:R-:W-:-:S13]  /*1a90*/  ISETP.NE.AND P1, PT, R22, RZ, PT ;  /* 0x000000ff1600720c */ /* 0x000fda0003f25270 */
[----:B01----:R-:W-:-:S04]  /*1aa0*/  @P1 IMAD R4, R3, 0x8, R6 ;  /* 0x0000000803041824 */ /* 0x003fc800078e0206 */
[----:B------:R-:W-:-:S05]  /*1ab0*/  @P1 VIADD R4, R4, 0x70 ;  /* 0x0000007004041836 */ /* 0x000fca0000000000 */
[----:B------:R-:W-:-:S04]  /*1ac0*/  @P1 PRMT R4, R23, 0x654, R4 ;  /* 0x0000065417041816 */ /* 0x000fc80000000004 */
[----:B------:R0:W-:Y:S01]  /*1ad0*/  @P1 SYNCS.ARRIVE.TRANS64.RED.A1T0 RZ, [R4+URZ], RZ ;  /* 0x000000ff04ff19a7 */ /* 0x0001e2000810043f */
[----:B------:R-:W-:-:S13]  /*1ae0*/  ISETP.GT.U32.AND P1, PT, R19, 0x1, PT ;  /* 0x000000011300780c */ /* 0x000fda0003f24070 */
[----:B0-----:R-:W-:Y:S05]  /*1af0*/  @P1 BRA `(.L_x_29) ;  /* 0x0000000000041947 */ /* 0x001fea0003800000 */
[----:B------:R-:W-:Y:S01]  /*1b00*/  BPT.TRAP 0x1 ;  /* 0x000000040000795c */ /* 0x000fe20000300000 */
.L_x_29:
[----:B------:R-:W-:Y:S01]  /*1b10*/  UIADD3 UR8, UR8, 0x1, URZ ;  /* 0x0000000108087890 */ /* 0x000fe2000fffe03f */
[C---:B------:R-:W-:Y:S01]  /*1b20*/  ISETP.GT.AND P2, PT, R0.reuse, 0x1, PT ;  /* 0x000000010000780c */ /* 0x040fe20003f44270 */
[----:B------:R-:W-:Y:S02]  /*1b30*/  VIADD R3, R3, 0x1 ;  /* 0x0000000103037836 */ /* 0x000fe40000000000 */
[----:B------:R-:W-:Y:S01]  /*1b40*/  UISETP.NE.AND UP0, UPT, UR8, 0xe, UPT ;  /* 0x0000000e0800788c */ /* 0x000fe2000bf05270 */
[----:B------:R-:W-:Y:S02]  /*1b50*/  VIADD R0, R0, 0xffffffff ;  /* 0xffffffff00007836 */ /* 0x000fe40000000000 */
[C---:B------:R-:W-:Y:S01]  /*1b60*/  ISETP.NE.AND P1, PT, R3.reuse, 0xe, PT ;  /* 0x0000000e0300780c */ /* 0x040fe20003f25270 */
[----:B------:R-:W-:Y:S02]  /*1b70*/  USEL UR4, URZ, 0x1, UP0 ;  /* 0x000000013f047887 */ /* 0x000fe40008000000 */
[----:B------:R-:W-:Y:S01]  /*1b80*/  USEL UR8, UR8, URZ, UP0 ;  /* 0x0000003f08087287 */ /* 0x000fe20008000000 */
[----:B------:R-:W-:-:S03]  /*1b90*/  SEL R3, R3, RZ, P1 ;  /* 0x000000ff03037207 */ /* 0x000fc60000800000 */
[----:B------:R-:W-:Y:S01]  /*1ba0*/  LOP3.LUT R7, R7, UR4, RZ, 0x3c, !PT ;  /* 0x0000000407077c12 */ /* 0x000fe2000f8e3cff */
[----:B------:R-:W-:Y:S07]  /*1bb0*/  @P2 BRA `(.L_x_30) ;  /* 0xfffffffc00382947 */ /* 0x000fee000383ffff */
.L_x_23:
[----:B------:R-:W2:Y:S02]  /*1bc0*/  LDC R0, c[0x0][0x28c] ;  /* 0x0000a300ff007b82 */ /* 0x000ea40000000800 */
[----:B--2---:R-:W-:-:S13]  /*1bd0*/  ISETP.GE.AND P1, PT, R0, 0x1, PT ;  /* 0x000000010000780c */ /* 0x004fda0003f26270 */
[----:B------:R-:W-:Y:S05]  /*1be0*/  @!P1 BRA `(.L_x_31) ;  /* 0x0000000000549947 */ /* 0x000fea0003800000 */
[----:B------:R-:W-:Y:S05]  /*1bf0*/  @!P0 BRA `(.L_x_32) ;  /* 0x0000000000048947 */ /* 0x000fea0003800000 */
[----:B------:R-:W-:Y:S01]  /*1c00*/  BPT.TRAP 0x1 ;  /* 0x000000040000795c */ /* 0x000fe20000300000 */
.L_x_32:
[----:B------:R-:W-:Y:S01]  /*1c10*/  ISETP.NE.AND P0, PT, R22, RZ, PT ;  /* 0x000000ff1600720c */ /* 0x000fe20003f05270 */
[----:B------:R-:W-:Y:S01]  /*1c20*/  BSSY B0, `(.L_x_33) ;  /* 0x000000f000007945 */ /* 0x000fe20003800000 */
[----:B------:R-:W-:-:S11]  /*1c30*/  ISETP.GT.U32.AND P1, PT, R19, 0x1, PT ;  /* 0x000000011300780c */ /* 0x000fd60003f24070 */
[----:B------:R-:W-:Y:S05]  /*1c40*/  @!P0 BRA `(.L_x_34) ;  /* 0x0000000000308947 */ /* 0x000fea0003800000 */
[----:B------:R-:W-:-:S04]  /*1c50*/  UISETP.LT.AND UP0, UPT, UR40, 0x1, UPT ;  /* 0x000000012800788c */ /* 0x000fc8000bf01270 */
[----:B------:R-:W-:-:S04]  /*1c60*/  USEL UR6, UR40, 0x1, UP0 ;  /* 0x0000000128067887 */ /* 0x000fc80008000000 */
[----:B------:R-:W-:-:S04]  /*1c70*/  UIADD3 UR6, UR39, UR40, -UR6 ;  /* 0x0000002827067290 */ /* 0x000fc8000fffe806 */
[----:B------:R-:W-:-:S04]  /*1c80*/  USHF.R.U32.HI UR4, URZ, 0x1, UR6 ;  /* 0x000000013f047899 */ /* 0x000fc80008011606 */
[----:B------:R-:W-:-:S04]  /*1c90*/  UIMAD.WIDE.U32 UR4, UR4, -0x6db6db6d, URZ ;  /* 0x92492493040478a5 */ /* 0x000fc8000f8e003f */
[----:B------:R-:W-:-:S04]  /*1ca0*/  USHF.R.U32.HI UR4, URZ, 0x2, UR5 ;  /* 0x000000023f047899 */ /* 0x000fc80008011605 */
[----:B------:R-:W-:-:S06]  /*1cb0*/  UIMAD UR6, UR4, -0xe, UR6 ;  /* 0xfffffff2040678a4 */ /* 0x000fcc000f8e0206 */
[----:B------:R-:W-:-:S04]  /*1cc0*/  IMAD.U32 R3, RZ, RZ, UR6 ;  /* 0x00000006ff037e24 */ /* 0x000fc8000f8e00ff */
[----:B------:R-:W-:-:S04]  /*1cd0*/  IMAD R0, R3, 0x8, R6 ;  /* 0x0000000803007824 */ /* 0x000fc800078e0206 */
[----:B------:R-:W-:-:S05]  /*1ce0*/  VIADD R0, R0, 0x70 ;  /* 0x0000007000007836 */ /* 0x000fca0000000000 */
[----:B------:R-:W-:-:S04]  /*1cf0*/  PRMT R0, R23, 0x654, R0 ;  /* 0x0000065417007816 */ /* 0x000fc80000000000 */
[----:B------:R2:W-:Y:S03]  /*1d00*/  SYNCS.ARRIVE.TRANS64.RED.A1T0 RZ, [R0+URZ], RZ ;  /* 0x000000ff00ff79a7 */ /* 0x0005e6000810043f */
.L_x_34:
[----:B------:R-:W-:Y:S05]  /*1d10*/  BSYNC B0 ;  /* 0x0000000000007941 */ /* 0x000fea0003800000 */
.L_x_33:
[----:B------:R-:W-:Y:S05]  /*1d20*/  @P1 BRA `(.L_x_31) ;  /* 0x0000000000041947 */ /* 0x000fea0003800000 */
[----:B------:R-:W-:Y:S01]  /*1d30*/  BPT.TRAP 0x1 ;  /* 0x000000040000795c */ /* 0x000fe20000300000 */
.L_x_31:
[----:B------:R-:W3:Y:S01]  /*1d40*/  LDC R6, c[0x0][0x288] ;  /* 0x0000a200ff067b82 */ /* 0x000ee20000000800 */
[--C-:B--2---:R-:W-:Y:S01]  /*1d50*/  SHF.R.U32.HI R0, RZ, 0x2, R18.reuse ;  /* 0x00000002ff007819 */ /* 0x104fe20000011612 */
[----:B------:R-:W-:Y:S01]  /*1d60*/  IMAD.SHL.U32 R93, R93, 0x80, RZ ;  /* 0x000000805d5d7824 */ /* 0x000fe200078e00ff */
[----:B01----:R-:W-:Y:S01]  /*1d70*/  SHF.R.U32.HI R5, RZ, 0x7, R18 ;  /* 0x00000007ff057819 */ /* 0x003fe20000011612 */
[----:B------:R-:W-:Y:S01]  /*1d80*/  UIADD3 UR39, UR40, UR39, URZ ;  /* 0x0000002728277290 */ /* 0x000fe2000fffe03f */
[----:B------:R-:W-:Y:S01]  /*1d90*/  LOP3.LUT R3, R0, 0x7, RZ, 0xc0, !PT ;  /* 0x0000000700037812 */ /* 0x000fe200078ec0ff */
[----:B------:R-:W-:Y:S01]  /*1da0*/  ULDC UR7, c[0x0][0x284] ;  /* 0x0000a10000077ab9 */ /* 0x000fe20000000800 */
[----:B------:R-:W-:Y:S01]  /*1db0*/  LOP3.LUT R0, R5, 0x1, RZ, 0xc0, !PT ;  /* 0x0000000105007812 */ /* 0x000fe200078ec0ff */
[----:B------:R-:W-:Y:S01]  /*1dc0*/  UISETP.GT.U32.AND UP0, UPT, UR39, 0xd, UPT ;  /* 0x0000000d2700788c */ /* 0x000fe2000bf04070 */
[C---:B------:R-:W-:Y:S01]  /*1dd0*/  LOP3.LUT R4, R18.reuse, 0x60, RZ, 0xc0, !PT ;  /* 0x0000006012047812 */ /* 0x040fe200078ec0ff */
[----:B------:R-:W-:Y:S01]  /*1de0*/  USHF.R.U32.HI UR4, URZ, 0x1, UR39 ;  /* 0x000000013f047899 */ /* 0x000fe20008011627 */
[----:B------:R-:W-:Y:S01]  /*1df0*/  LOP3.LUT R5, R18, 0x3, RZ, 0xc0, !PT ;  /* 0x0000000312057812 */ /* 0x000fe200078ec0ff */
[----:B------:R-:W-:Y:S01]  /*1e00*/  IMAD.SHL.U32 R8, R0, 0x40, RZ ;  /* 0x0000004000087824 */ /* 0x000fe200078e00ff */
[----:B------:R-:W-:Y:S01]  /*1e10*/  SHF.R.U32.HI R4, RZ, 0x1, R4 ;  /* 0x00000001ff047819 */ /* 0x000fe20000011604 */
[----:B------:R-:W-:Y:S01]  /*1e20*/  UISETP.LT.U32.AND UP0, UPT, UR40, 0xe, UP0 ;  /* 0x0000000e2800788c */ /* 0x000fe20008701070 */
[----:B------:R-:W-:Y:S01]  /*1e30*/  SHF.R.S32.HI R15, RZ, 0x1f, R91 ;  /* 0x0000001fff0f7819 */ /* 0x000fe2000001145b */
[----:B------:R-:W-:Y:S01]  /*1e40*/  UISETP.GE.U32.AND UP1, UPT, UR40, 0xe, UPT ;  /* 0x0000000e2800788c */ /* 0x000fe2000bf26070 */
[--C-:B------:R-:W-:Y:S01]  /*1e50*/  IADD3 R7, RZ, -R4, -R3.reuse ;  /* 0x80000004ff077210 */ /* 0x100fe20007ffe803 */
[----:B------:R-:W-:Y:S01]  /*1e60*/  ULDC.64 UR8, c[0x0][0x5d0] ;  /* 0x0001740000087ab9 */ /* 0x000fe20000000a00 */
[----:B------:R-:W-:Y:S01]  /*1e70*/  LOP3.LUT R3, R8, 0x40, R3, 0xe2, !PT ;  /* 0x0000004008037812 */ /* 0x000fe200078ee203 */
[----:B------:R-:W-:Y:S01]  /*1e80*/  IMAD.SHL.U32 R8, R18, 0x2, RZ ;  /* 0x0000000212087824 */ /* 0x000fe200078e00ff */
[----:B------:R-:W-:Y:S01]  /*1e90*/  UIMAD.WIDE.U32 UR4, UR4, -0x6db6db6d, URZ ;  /* 0x92492493040478a5 */ /* 0x000fe2000f8e003f */
[C---:B------:R-:W-:Y:S01]  /*1ea0*/  IMAD.WIDE R10, R92.reuse, 0x80, RZ ;  /* 0x000000805c0a7825 */ /* 0x040fe200078e02ff */
[----:B------:R-:W-:Y:S01]  /*1eb0*/  USEL UR6, URZ, 0x1, !UP0 ;  /* 0x000000013f067887 */ /* 0x000fe2000c000000 */
[----:B---3--:R-:W-:Y:S01]  /*1ec0*/  ISETP.GE.AND P0, PT, R93, R6, PT ;  /* 0x000000065d00720c */ /* 0x008fe20003f06270 */
[----:B------:R-:W-:Y:S01]  /*1ed0*/  USHF.R.U32.HI UR4, URZ, 0x2, UR5 ;  /* 0x000000023f047899 */ /* 0x000fe20008011605 */
[----:B------:R-:W-:Y:S01]  /*1ee0*/  IMAD R12, R5, -0x2, R6 ;  /* 0xfffffffe050c7824 */ /* 0x000fe200078e0206 */
[----:B------:R-:W-:Y:S01]  /*1ef0*/  LOP3.LUT R8, R93, 0x6, R8, 0xf8, !PT ;  /* 0x000000065d087812 */ /* 0x000fe200078ef808 */
[----:B------:R-:W-:Y:S01]  /*1f00*/  IMAD.SHL.U32 R5, R92, 0x80, RZ ;  /* 0x000000805c057824 */ /* 0x000fe200078e00ff */
[----:B------:R-:W-:Y:S01]  /*1f10*/  ULOP3.LUT UR38, UR38, UR6, URZ, 0x3c, !UPT ;  /* 0x0000000626267292 */ /* 0x000fe2000f8e3c3f */
[----:B------:R-:W-:Y:S01]  /*1f20*/  IMAD R6, R15, UR8, RZ ;  /* 0x000000080f067c24 */ /* 0x000fe2000f8e02ff */
[----:B------:R-:W-:Y:S01]  /*1f30*/  SHF.R.S32.HI R9, RZ, 0x1f, R8 ;  /* 0x0000001fff097819 */ /* 0x000fe20000011408 */
[----:B------:R-:W-:Y:S01]  /*1f40*/  IMAD R0, R0, -0x40, R7 ;  /* 0xffffffc000007824 */ /* 0x000fe200078e0207 */
[----:B------:R-:W-:Y:S01]  /*1f50*/  ISETP.GE.OR P0, PT, R5, UR7, P0 ;  /* 0x0000000705007c0c */ /* 0x000fe20008706670 */
[C---:B------:R-:W-:Y:S01]  /*1f60*/  IMAD R13, R91.reuse, UR9, R6 ;  /* 0x000000095b0d7c24 */ /* 0x040fe2000f8e0206 */
[----:B------:R-:W-:Y:S01]  /*1f70*/  LOP3.LUT R105, R10, R3, R4, 0xfe, !PT ;  /* 0x000000030a697212 */ /* 0x000fe200078efe04 */
[----:B------:R-:W-:Y:S01]  /*1f80*/  IMAD.WIDE.U32 R6, R91, UR8, R8 ;  /* 0x000000085b067c25 */ /* 0x000fe2000f8e0008 */
[----:B------:R-:W-:Y:S01]  /*1f90*/  UIMAD UR39, UR4, -0xe, UR39 ;  /* 0xfffffff2042778a4 */ /* 0x000fe2000f8e0227 */
[----:B------:R-:W-:Y:S01]  /*1fa0*/  IADD3 R3, -R5, UR7, R0 ;  /* 0x0000000705037c10 */ /* 0x000fe2000fffe100 */
[----:B------:R-:W-:Y:S01]  /*1fb0*/  @UP1 ULOP3.LUT UR38, UR38, 0x1, UR4, 0x78, !UPT ;  /* 0x0000000126261892 */ /* 0x000fe2000f8e7804 */
[----:B------:R-:W-:-:S02]  /*1fc0*/  IMAD.IADD R7, R7, 0x1, R13 ;  /* 0x0000000107077824 */ /* 0x000fc400078e020d */
[----:B------:R-:W-:Y:S02]  /*1fd0*/  IMAD.IADD R4, R12, 0x1, -R93 ;  /* 0x000000010c047824 */ /* 0x000fe400078e0a5d */
[----:B------:R-:W-:Y:S02]  /*1fe0*/  IMAD.MOV.U32 R0, RZ, RZ, -0x1 ;  /* 0xffffffffff007424 */ /* 0x000fe400078e00ff */
[----:B------:R-:W-:Y:S05]  /*1ff0*/  @P0 BRA `(.L_x_35) ;  /* 0x0000004000240947 */ /* 0x000fea0003800000 */
[----:B------:R-:W0:Y:S01]  /*2000*/  LDC.64 R98, c[0x0][0x5c8] ;  /* 0x00017200ff627b82 */ /* 0x000e220000000a00 */
[----:B-----5:R-:W-:Y:S01]  /*2010*/  FSETP.NEU.AND P0, PT, R89, RZ, PT ;  /* 0x000000ff5900720b */ /* 0x020fe20003f0d000 */
[----:B------:R-:W-:Y:S01]  /*2020*/  BSSY B0, `(.L_x_35) ;  /* 0x0000406000007945 */ /* 0x000fe20003800000 */
[----:B------:R-:W-:-:S04]  /*2030*/  ISETP.GT.AND P2, PT, R4, RZ, PT ;  /* 0x000000ff0400720c */ /* 0x000fc80003f44270 */
[----:B------:R-:W-:Y:S01]  /*2040*/  ISETP.GT.AND P1, PT, R3, RZ, P2 ;  /* 0x000000ff0300720c */ /* 0x000fe20001724270 */
[-C--:B0-----:R-:W-:Y:S02]  /*2050*/  IMAD R12, R11, R98.reuse, RZ ;  /* 0x000000620b0c7224 */ /* 0x081fe400078e02ff */
[----:B------:R-:W-:-:S04]  /*2060*/  IMAD.WIDE.U32 R92, R105, R98, R6 ;  /* 0x00000062695c7225 */ /* 0x000fc800078e0006 */
[----:B------:R-:W-:-:S04]  /*2070*/  IMAD R5, R105, R99, R12 ;  /* 0x0000006369057224 */ /* 0x000fc800078e020c */
[----:B------:R-:W-:Y:S01]  /*2080*/  IMAD.IADD R107, R93, 0x1, R5 ;  /* 0x000000015d6b7824 */ /* 0x000fe200078e0205 */
[----:B------:R-:W-:Y:S06]  /*2090*/  @!P0 BRA `(.L_x_36) ;  /* 0x0000002c00288947 */ /* 0x000fec0003800000 */
[----:B------:R-:W0:Y:S01]  /*20a0*/  LDC.64 R96, c[0x0][0x5b8] ;  /* 0x00016e00ff607b82 */ /* 0x000e220000000a00 */
[----:B------:R-:W-:-:S07]  /*20b0*/  ULDC.64 UR4, c[0x0][0x5c0] ;  /* 0x0001700000047ab9 */ /* 0x000fce0000000a00 */
[----:B------:R-:W1:Y:S08]  /*20c0*/  LDC.64 R100, c[0x0][0x5b0] ;  /* 0x00016c00ff647b82 */ /* 0x000e700000000a00 */
[----:B------:R-:W2:Y:S01]  /*20d0*/  LDC.64 R102, c[0x0][0x5a8] ;  /* 0x00016a00ff667b82 */ /* 0x000ea20000000a00 */
[-C--:B0-----:R-:W-:Y:S02]  /*20e0*/  IMAD R6, R15, R96.reuse, RZ ;  /* 0x000000600f067224 */ /* 0x081fe400078e02ff */
[----:B------:R-:W-:-:S04]  /*20f0*/  IMAD.WIDE.U32 R94, R91, R96, R8 ;  /* 0x000000605b5e7225 */ /* 0x000fc800078e0008 */
[----:B------:R-:W-:Y:S02]  /*2100*/  IMAD R93, R91, R97, R6 ;  /* 0x000000615b5d7224 */ /* 0x000fe400078e0206 */
[-C--:B-1----:R-:W-:Y:S02]  /*2110*/  IMAD R10, R11, R100.reuse, RZ ;  /* 0x000000640b0a7224 */ /* 0x082fe400078e02ff */
[----:B------:R-:W-:Y:S02]  /*2120*/  IMAD.IADD R13, R95, 0x1, R93 ;  /* 0x000000015f0d7824 */ /* 0x000fe400078e025d */
[----:B------:R-:W-:Y:S02]  /*2130*/  IMAD.MOV.U32 R12, RZ, RZ, R94 ;  /* 0x000000ffff0c7224 */ /* 0x000fe400078e005e */
[C---:B------:R-:W-:Y:S02]  /*2140*/  IMAD R97, R105.reuse, R101, R10 ;  /* 0x0000006569617224 */ /* 0x040fe400078e020a */
[----:B------:R-:W-:-:S04]  /*2150*/  IMAD.WIDE.U32 R6, R105, R100, R12 ;  /* 0x0000006469067225 */ /* 0x000fc800078e000c */
[----:B------:R-:W-:Y:S01]  /*2160*/  IMAD.IADD R5, R7, 0x1, R97 ;  /* 0x0000000107057824 */ /* 0x000fe200078e0261 */
[----:B--2---:R-:W-:-:S04]  /*2170*/  LEA R14, P0, R6, R102, 0x1 ;  /* 0x00000066060e7211 */ /* 0x004fc800078008ff */
[----:B------:R-:W-:-:S05]  /*2180*/  LEA.HI.X R15, R6, R103, R5, 0x1, P0 ;  /* 0x00000067060f7211 */ /* 0x000fca00000f0c05 */
[----:B------:R0:W2:Y:S01]  /*2190*/  @P1 LDG.E.LTC128B.U16 R5, desc[UR36][R14.64] ;  /* 0x000000240e051981 */ /* 0x0000a2000c1e1520 */
[----:B------:R-:W-:Y:S01]  /*21a0*/  IMAD.WIDE.U32 R6, R105, R100, R8 ;  /* 0x0000006469067225 */ /* 0x000fe200078e0008 */
[----:B------:R-:W-:Y:S03]  /*21b0*/  BSSY B1, `(.L_x_37) ;  /* 0x0000013000017945 */ /* 0x000fe60003800000 */
[----:B------:R-:W-:Y:S02]  /*21c0*/  IMAD.IADD R7, R97, 0x1, R7 ;  /* 0x0000000161077824 */ /* 0x000fe400078e0207 */
[----:B------:R-:W-:Y:S01]  /*21d0*/  IMAD.WIDE.U32 R20, R91, R96, R6 ;  /* 0x000000605b147225 */ /* 0x000fe200078e0006 */
[----:B0-----:R-:W-:-:S03]  /*21e0*/  SHF.L.U64.HI R15, R100, 0x3, R101 ;  /* 0x00000003640f7819 */ /* 0x001fc60000010265 */
[----:B------:R-:W-:Y:S01]  /*21f0*/  IMAD.IADD R7, R93, 0x1, R21 ;  /* 0x000000015d077824 */ /* 0x000fe200078e0215 */
[----:B------:R-:W-:Y:S01]  /*2200*/  LEA R6, P4, R20, R102, 0x1 ;  /* 0x0000006614067211 */ /* 0x000fe200078808ff */
[----:B------:R-:W-:-:S03]  /*2210*/  IMAD.SHL.U32 R14, R100, 0x8, RZ ;  /* 0x00000008640e7824 */ /* 0x000fc600078e00ff */
[----:B------:R-:W-:Y:S01]  /*2220*/  LEA.HI.X R7, R20, R103, R7, 0x1, P4 ;  /* 0x0000006714077211 */ /* 0x000fe200020f0c07 */
[----:B--2---:R-:W-:-:S05]  /*2230*/  HADD2.F32 R10, -RZ, R5.H0_H0 ;  /* 0x20000005ff0a7230 */ /* 0x004fca0000004100 */
[----:B------:R-:W-:Y:S01]  /*2240*/  FMUL R11, R10, R89 ;  /* 0x000000590a0b7220 */ /* 0x000fe20000400000 */
[----:B------:R-:W-:-:S03]  /*2250*/  LEA R10, P0, R92, UR4, 0x1 ;  /* 0x000000045c0a7c11 */ /* 0x000fc6000f8008ff */
[----:B------:R-:W-:Y:S01]  /*2260*/  FFMA R24, R24, R88, R11 ;  /* 0x0000005818187223 */ /* 0x000fe2000000000b */
[----:B------:R-:W-:Y:S02]  /*2270*/  LEA.HI.X R11, R92, UR5, R107, 0x1, P0 ;  /* 0x000000055c0b7c11 */ /* 0x000fe400080f0c6b */
[----:B------:R-:W-:Y:S02]  /*2280*/  ISETP.GT.AND P0, PT, R4, 0x1, PT ;  /* 0x000000010400780c */ /* 0x000fe40003f04270 */
[----:B------:R-:W-:Y:S02]  /*2290*/  F2FP.F16.F32.PACK_AB R24, RZ, R24 ;  /* 0x00000018ff18723e */ /* 0x000fe400000000ff */
[----:B------:R-:W-:-:S03]  /*22a0*/  ISETP.GT.AND P3, PT, R3, RZ, P0 ;  /* 0x000000ff0300720c */ /* 0x000fc60000764270 */
[----:B------:R0:W-:Y:S10]  /*22b0*/  @P1 STG.E.U16 desc[UR36][R10.64], R24 ;  /* 0x000000180a001986 */ /* 0x0001f4000c101524 */
[----:B------:R-:W-:Y:S05]  /*22c0*/  @!P3 BRA `(.L_x_38) ;  /* 0x000000000004b947 */ /* 0x000fea0003800000 */
[----:B------:R1:W5:Y:S02]  /*22d0*/  LDG.E.LTC128B.U16 R5, desc[UR36][R6.64+0x2] ;  /* 0x0000022406057981 */ /* 0x000364000c1e1520 */
.L_x_38:
[----:B------:R-:W-:Y:S05]  /*22e0*/  BSYNC B1 ;  /* 0x0000000000017941 */ /* 0x000fea0003800000 */
.L_x_37:
[----:B-----5:R-:W-:Y:S01]  /*22f0*/  HADD2.F32 R12, -RZ, R5.H0_H0 ;  /* 0x20000005ff0c7230 */ /* 0x020fe20000004100 */
[----:B------:R-:W-:Y:S01]  /*2300*/  ISETP.GT.AND P2, PT, R3, 0x8, P2 ;  /* 0x000000080300780c */ /* 0x000fe20001744270 */
[----:B------:R-:W-:Y:S01]  /*2310*/  IMAD.WIDE.U32 R20, R105, R100, R14 ;  /* 0x0000006469147225 */ /* 0x000fe200078e000e */
[----:B0-----:R-:W-:-:S03]  /*2320*/  PRMT R24, R5, 0x7610, R24 ;  /* 0x0000761005187816 */ /* 0x001fc60000000018 */
[----:B------:R-:W-:Y:S01]  /*2330*/  FMUL R12, R12, R89 ;  /* 0x000000590c0c7220 */ /* 0x000fe20000400000 */
[----:B------:R-:W-:Y:S01]  /*2340*/  IMAD.IADD R97, R97, 0x1, R21 ;  /* 0x0000000161617824 */ /* 0x000fe200078e0215 */
[----:B------:R-:W-:Y:S02]  /*2350*/  IADD3 R94, P1, R94, R20, RZ ;  /* 0x000000145e5e7210 */ /* 0x000fe40007f3e0ff */
[----:B------:R-:W-:-:S03]  /*2360*/  FFMA R12, R25, R88, R12 ;  /* 0x00000058190c7223 */ /* 0x000fc6000000000c */
[----:B------:R-:W-:Y:S01]  /*2370*/  IMAD.X R13, R97, 0x1, R13, P1 ;  /* 0x00000001610d7824 */ /* 0x000fe200008e060d */
[C---:B------:R-:W-:Y:S02]  /*2380*/  LEA R14, P1, R94.reuse, R102, 0x1 ;  /* 0x000000665e0e7211 */ /* 0x040fe400078208ff */
[----:B------:R-:W-:Y:S02]  /*2390*/  F2FP.F16.F32.PACK_AB R12, RZ, R12 ;  /* 0x0000000cff0c723e */ /* 0x000fe400000000ff */
[----:B------:R-:W-:Y:S02]  /*23a0*/  LEA.HI.X R15, R94, R103, R13, 0x1, P1 ;  /* 0x000000675e0f7211 */ /* 0x000fe400008f0c0d */
[----:B------:R-:W-:-:S05]  /*23b0*/  PRMT R21, R12, 0x7610, R21 ;  /* 0x000076100c157816 */ /* 0x000fca0000000015 */
[----:B------:R0:W-:Y:S04]  /*23c0*/  @P3 STG.E.U16 desc[UR36][R10.64+0x2], R21 ;  /* 0x000002150a003986 */ /* 0x0001e8000c101524 */
[----:B------:R-:W2:Y:S01]  /*23d0*/  @P2 LDG.E.LTC128B.U16 R24, desc[UR36][R14.64] ;  /* 0x000000240e182981 */ /* 0x000ea2000c1e1520 */
[----:B------:R-:W-:Y:S01]  /*23e0*/  IADD3 R20, P1, R8, R20, RZ ;  /* 0x0000001408147210 */ /* 0x000fe20007f3e0ff */
[----:B------:R-:W-:Y:S01]  /*23f0*/  BSSY B1, `(.L_x_39) ;  /* 0x0000011000017945 */ /* 0x000fe20003800000 */
[C---:B------:R-:W-:Y:S02]  /*2400*/  SHF.L.U64.HI R13, R98.reuse, 0x4, R99 ;  /* 0x00000004620d7819 */ /* 0x040fe40000010263 */
[----:B------:R-:W-:Y:S01]  /*2410*/  ISETP.GT.AND P0, PT, R3, 0x8, P0 ;  /* 0x000000080300780c */ /* 0x000fe20000704270 */
[----:B0-----:R-:W-:Y:S01]  /*2420*/  IMAD.X R21, R9, 0x1, R97, P1 ;  /* 0x0000000109157824 */ /* 0x001fe200008e0661 */
[----:B------:R-:W-:Y:S01]  /*2430*/  LEA R12, P1, R98, R10, 0x4 ;  /* 0x0000000a620c7211 */ /* 0x000fe200078220ff */
[----:B------:R-:W-:-:S04]  /*2440*/  IMAD.WIDE.U32 R20, R91, R96, R20 ;  /* 0x000000605b147225 */ /* 0x000fc800078e0014 */
[----:B------:R-:W-:Y:S02]  /*2450*/  IMAD.X R13, R13, 0x1, R11, P1 ;  /* 0x000000010d0d7824 */ /* 0x000fe400008e060b */
[----:B------:R-:W-:Y:S02]  /*2460*/  IMAD.IADD R9, R93, 0x1, R21 ;  /* 0x000000015d097824 */ /* 0x000fe400078e0215 */
[----:B--2---:R-:W-:-:S05]  /*2470*/  HADD2.F32 R8, -RZ, R24.H0_H0 ;  /* 0x20000018ff087230 */ /* 0x004fca0000004100 */
[----:B------:R-:W-:Y:S01]  /*2480*/  FMUL R5, R8, R89 ;  /* 0x0000005908057220 */ /* 0x000fe20000400000 */
[----:B------:R-:W-:-:S03]  /*2490*/  LEA R8, P3, R20, R102, 0x1 ;  /* 0x0000006614087211 */ /* 0x000fc600078608ff */
[----:B------:R-:W-:Y:S01]  /*24a0*/  FFMA R5, R26, R88, R5 ;  /* 0x000000581a057223 */ /* 0x000fe20000000005 */
[----:B------:R-:W-:-:S04]  /*24b0*/  LEA.HI.X R9, R20, R103, R9, 0x1, P3 ;  /* 0x0000006714097211 */ /* 0x000fc800018f0c09 */
[----:B------:R-:W-:-:S05]  /*24c0*/  F2FP.F16.F32.PACK_AB R5, RZ, R5 ;  /* 0x00000005ff05723e */ /* 0x000fca00000000ff */
[----:B------:R0:W-:Y:S01]  /*24d0*/  @P2 STG.E.U16 desc[UR36][R12.64], R5 ;  /* 0x000000050c002986 */ /* 0x0001e2000c101524 */
[----:B------:R-:W-:Y:S05]  /*24e0*/  @!P0 BRA `(.L_x_40) ;  /* 0x0000000000048947 */ /* 0x000fea0003800000 */
[----:B------:R2:W5:Y:S02]  /*24f0*/  LDG.E.LTC128B.U16 R24, desc[UR36][R8.64+0x2] ;  /* 0x0000022408187981 */ /* 0x000564000c1e1520 */
.L_x_40:
[----:B------:R-:W-:Y:S05]  /*2500*/  BSYNC B1 ;  /* 0x0000000000017941 */ /* 0x000fea0003800000 */
.L_x_39:
[----:B-----5:R-:W-:Y:S01]  /*2510*/  HADD2.F32 R14, -RZ, R24.H0_H0 ;  /* 0x20000018ff0e7230 */ /* 0x020fe20000004100 */
[----:B------:R-:W-:Y:S01]  /*2520*/  ISETP.GT.AND P1, PT, R4, 0x8, PT ;  /* 0x000000080400780c */ /* 0x000fe20003f24270 */
[----:B------:R-:W-:Y:S03]  /*2530*/  BSSY B1, `(.L_x_41) ;  /* 0x0000008000017945 */ /* 0x000fe60003800000 */
[----:B------:R-:W-:Y:S01]  /*2540*/  FMUL R14, R14, R89 ;  /* 0x000000590e0e7220 */ /* 0x000fe20000400000 */
[----:B------:R-:W-:-:S03]  /*2550*/  ISETP.GT.AND P2, PT, R3, RZ, P1 ;  /* 0x000000ff0300720c */ /* 0x000fc60000f44270 */
[----:B------:R-:W-:-:S05]  /*2560*/  FFMA R14, R27, R88, R14 ;  /* 0x000000581b0e7223 */ /* 0x000fca000000000e */
[----:B------:R-:W-:-:S05]  /*2570*/  F2FP.F16.F32.PACK_AB R14, RZ, R14 ;  /* 0x0000000eff0e723e */ /* 0x000fca00000000ff */
[----:B------:R3:W-:Y:S01]  /*2580*/  @P0 STG.E.U16 desc[UR36][R12.64+0x2], R14 ;  /* 0x0000020e0c000986 */ /* 0x0007e2000c101524 */
[----:B------:R-:W-:Y:S05]  /*2590*/  @!P2 BRA `(.L_x_42) ;  /* 0x000000000004a947 */ /* 0x000fea0003800000 */
[----:B------:R4:W5:Y:S02]  /*25a0*/  LDG.E.LTC128B.U16 R24, desc[UR36][R6.64+0x10] ;  /* 0x0000102406187981 */ /* 0x000964000c1e1520 */
.L_x_42:
[----:B------:R-:W-:Y:S05]  /*25b0*/  BSYNC B1 ;  /* 0x0000000000017941 */ /* 0x000fea0003800000 */
.L_x_41:
[----:B---3-5:R-:W-:Y:S01]  /*25c0*/  HADD2.F32 R14, -RZ, R24.H0_H0 ;  /* 0x20000018ff0e7230 */ /* 0x028fe20000004100 */
[----:B------:R-:W-:Y:S01]  /*25d0*/  ISETP.GT.AND P0, PT, R4, 0x9, PT ;  /* 0x000000090400780c */ /* 0x000fe20003f04270 */
[----:B------:R-:W-:Y:S03]  /*25e0*/  BSSY B1, `(.L_x_43) ;  /* 0x0000008000017945 */ /* 0x000fe60003800000 */
[----:B0-----:R-:W-:Y:S01]  /*25f0*/  FMUL R5, R14, R89 ;  /* 0x000000590e057220 */ /* 0x001fe20000400000 */
[----:B------:R-:W-:-:S03]  /*2600*/  ISETP.GT.AND P3, PT, R3, RZ, P0 ;  /* 0x000000ff0300720c */ /* 0x000fc60000764270 */
[----:B------:R-:W-:-:S05]  /*2610*/  FFMA R5, R28, R88, R5 ;  /* 0x000000581c057223 */ /* 0x000fca0000000005 */
[----:B------:R-:W-:-:S05]  /*2620*/  F2FP.F16.F32.PACK_AB R5, RZ, R5 ;  /* 0x00000005ff05723e */ /* 0x000fca00000000ff */
[----:B------:R0:W-:Y:S01]  /*2630*/  @P2 STG.E.U16 desc[UR36][R10.64+0x10], R5 ;  /* 0x000010050a002986 */ /* 0x0001e2000c101524 */
[----:B------:R-:W-:Y:S05]  /*2640*/  @!P3 BRA `(.L_x_44) ;  /* 0x000000000004b947 */ /* 0x000fea0003800000 */
[----:B------:R3:W5:Y:S02]  /*2650*/  LDG.E.LTC128B.U16 R24, desc[UR36][R6.64+0x12] ;  /* 0x0000122406187981 */ /* 0x000764000c1e1520 */
.L_x_44:
[----:B------:R-:W-:Y:S05]  /*2660*/  BSYNC B1 ;  /* 0x0000000000017941 */ /* 0x000fea0003800000 */
.L_x_43:
[----:B-----5:R-:W-:Y:S01]  /*2670*/  HADD2.F32 R14, -RZ, R24.H0_H0 ;  /* 0x20000018ff0e7230 */ /* 0x020fe20000004100 */
[----:B------:R-:W-:Y:S01]  /*2680*/  ISETP.GT.AND P1, PT, R3, 0x8, P1 ;  /* 0x000000080300780c */ /* 0x000fe20000f24270 */
[----:B------:R-:W-:Y:S03]  /*2690*/  BSSY B1, `(.L_x_45) ;  /* 0x0000007000017945 */ /* 0x000fe60003800000 */
[----:B------:R-:W-:-:S04]  /*26a0*/  FMUL R14, R14, R89 ;  /* 0x000000590e0e7220 */ /* 0x000fc80000400000 */
[----:B------:R-:W-:-:S05]  /*26b0*/  FFMA R14, R29, R88, R14 ;  /* 0x000000581d0e7223 */ /* 0x000fca000000000e */
[----:B------:R-:W-:-:S05]  /*26c0*/  F2FP.F16.F32.PACK_AB R14, RZ, R14 ;  /* 0x0000000eff0e723e */ /* 0x000fca00000000ff */
[----:B------:R0:W-:Y:S01]  /*26d0*/  @P3 STG.E.U16 desc[UR36][R10.64+0x12], R14 ;  /* 0x0000120e0a003986 */ /* 0x0001e2000c101524 */
[----:B------:R-:W-:Y:S05]  /*26e0*/  @!P1 BRA `(.L_x_46) ;  /* 0x0000000000049947 */ /* 0x000fea0003800000 */
[----:B------:R0:W5:Y:S02]  /*26f0*/  LDG.E.LTC128B.U16 R24, desc[UR36][R8.64+0x10] ;  /* 0x0000102408187981 */ /* 0x000164000c1e1520 */
.L_x_46:
[----:B------:R-:W-:Y:S05]  /*2700*/  BSYNC B1 ;  /* 0x0000000000017941 */ /* 0x000fea0003800000 */
.L_x_45:
[----:B0----5:R-:W-:Y:S01]  /*2710*/  HADD2.F32 R14, -RZ, R24.H0_H0 ;  /* 0x20000018ff0e7230 */ /* 0x021fe20000004100 */
        /* <DEDUP_REMOVED lines=8> */
.L_x_48:
[----:B------:R-:W-:Y:S05]  /*27a0*/  BSYNC B1 ;  /* 0x0000000000017941 */ /* 0x000fea0003800000 */
.L_x_47:
        /* <DEDUP_REMOVED lines=10> */
.L_x_50:
[----:B------:R-:W-:Y:S05]  /*2850*/  BSYNC B1 ;  /* 0x0000000000017941 */ /* 0x000fea0003800000 */
.L_x_49:
[----:B0----5:R-:W-:Y:S01]  /*2860*/  HADD2.F32 R14, -RZ, R24.H0_H0 ;  /* 0x20000018ff0e7230 */ /* 0x021fe20000004100 */
        /* <DEDUP_REMOVED lines=9> */
.L_x_52:
[----:B------:R-:W-:Y:S05]  /*2900*/  BSYNC B1 ;  /* 0x0000000000017941 */ /* 0x000fea0003800000 */
.L_x_51:
        /* <DEDUP_REMOVED lines=9> */
.L_x_54:
[----:B------:R-:W-:Y:S05]  /*29a0*/  BSYNC B1 ;  /* 0x0000000000017941 */ /* 0x000fea0003800000 */
.L_x_53:
        /* <DEDUP_REMOVED lines=9> */
.L_x_56:
[----:B------:R-:W-:Y:S05]  /*2a40*/  BSYNC B1 ;  /* 0x0000000000017941 */ /* 0x000fea0003800000 */
.L_x_55:
        /* <DEDUP_REMOVED lines=10> */
.L_x_58:
[----:B------:R-:W-:Y:S05]  /*2af0*/  BSYNC B1 ;  /* 0x0000000000017941 */ /* 0x000fea0003800000 */
.L_x_57:
        /* <DEDUP_REMOVED lines=10> */
.L_x_60:
[----:B------:R-:W-:Y:S05]  /*2ba0*/  BSYNC B1 ;  /* 0x0000000000017941 */ /* 0x000fea0003800000 */
.L_x_59:
        /* <DEDUP_REMOVED lines=9> */
.L_x_62:
[----:B------:R-:W-:Y:S05]  /*2c40*/  BSYNC B1 ;  /* 0x0000000000017941 */ /* 0x000fea0003800000 */
.L_x_61:
        /* <DEDUP_REMOVED lines=9> */
.L_x_64:
[----:B------:R-:W-:Y:S05]  /*2ce0*/  BSYNC B1 ;  /* 0x0000000000017941 */ /* 0x000fea0003800000 */
.L_x_63:
        /* <DEDUP_REMOVED lines=10> */
.L_x_66:
[----:B------:R-:W-:Y:S05]  /*2d90*/  BSYNC B1 ;  /* 0x0000000000017941 */ /* 0x000fea0003800000 */
.L_x_65:
        /* <DEDUP_REMOVED lines=10> */
.L_x_68:
[----:B------:R-:W-:Y:S05]  /*2e40*/  BSYNC B1 ;  /* 0x0000000000017941 */ /* 0x000fea0003800000 */
.L_x_67:
        /* <DEDUP_REMOVED lines=9> */
.L_x_70:
[----:B------:R-:W-:Y:S05]  /*2ee0*/  BSYNC B1 ;  /* 0x0000000000017941 */ /* 0x000fea0003800000 */
.L_x_69:
        /* <DEDUP_REMOVED lines=9> */
.L_x_72:
[----:B------:R-:W-:Y:S05]  /*2f80*/  BSYNC B1 ;  /* 0x0000000000017941 */ /* 0x000fea0003800000 */
.L_x_71:
        /* <DEDUP_REMOVED lines=10> */
.L_x_74:
[----:B------:R-:W-:Y:S05]  /*3030*/  BSYNC B1 ;  /* 0x0000000000017941 */ /* 0x000fea0003800000 */
.L_x_73:
        /* <DEDUP_REMOVED lines=10> */
.L_x_76:
[----:B------:R-:W-:Y:S05]  /*30e0*/  BSYNC B1 ;  /* 0x0000000000017941 */ /* 0x000fea0003800000 */
.L_x_75:
        /* <DEDUP_REMOVED lines=9> */
.L_x_78:
[----:B------:R-:W-:Y:S05]  /*3180*/  BSYNC B1 ;  /* 0x0000000000017941 */ /* 0x000fea0003800000 */
.L_x_77:
        /* <DEDUP_REMOVED lines=9> */
.L_x_80:
[----:B------:R-:W-:Y:S05]  /*3220*/  BSYNC B1 ;  /* 0x0000000000017941 */ /* 0x000fea0003800000 */
.L_x_79:
        /* <DEDUP_REMOVED lines=10> */
.L_x_82:
[----:B------:R-:W-:Y:S05]  /*32d0*/  BSYNC B1 ;  /* 0x0000000000017941 */ /* 0x000fea0003800000 */
.L_x_81:
        /* <DEDUP_REMOVED lines=10> */
.L_x_84:
[----:B------:R-:W-:Y:S05]  /*3380*/  BSYNC B1 ;  /* 0x0000000000017941 */ /* 0x000fea0003800000 */
.L_x_83:
        /* <DEDUP_REMOVED lines=9> */
.L_x_86:
[----:B------:R-:W-:Y:S05]  /*3420*/  BSYNC B1 ;  /* 0x0000000000017941 */ /* 0x000fea0003800000 */
.L_x_85:
        /* <DEDUP_REMOVED lines=9> */
.L_x_88:
[----:B------:R-:W-:Y:S05]  /*34c0*/  BSYNC B1 ;  /* 0x0000000000017941 */ /* 0x000fea0003800000 */
.L_x_87:
        /* <DEDUP_REMOVED lines=10> */
.L_x_90:
[----:B------:R-:W-:Y:S05]  /*3570*/  BSYNC B1 ;  /* 0x0000000000017941 */ /* 0x000fea0003800000 */
.L_x_89:
        /* <DEDUP_REMOVED lines=10> */
.L_x_92:
[----:B------:R-:W-:Y:S05]  /*3620*/  BSYNC B1 ;  /* 0x0000000000017941 */ /* 0x000fea0003800000 */
.L_x_91:
        /* <DEDUP_REMOVED lines=9> */
.L_x_94:
[----:B------:R-:W-:Y:S05]  /*36c0*/  BSYNC B1 ;  /* 0x0000000000017941 */ /* 0x000fea0003800000 */
.L_x_93:
        /* <DEDUP_REMOVED lines=9> */
.L_x_96:
[----:B------:R-:W-:Y:S05]  /*3760*/  BSYNC B1 ;  /* 0x0000000000017941 */ /* 0x000fea0003800000 */
.L_x_95:
        /* <DEDUP_REMOVED lines=10> */
.L_x_98:
[----:B------:R-:W-:Y:S05]  /*3810*/  BSYNC B1 ;  /* 0x0000000000017941 */ /* 0x000fea0003800000 */
.L_x_97:
        /* <DEDUP_REMOVED lines=10> */
.L_x_100:
[----:B------:R-:W-:Y:S05]  /*38c0*/  BSYNC B1 ;  /* 0x0000000000017941 */ /* 0x000fea0003800000 */
.L_x_99:
        /* <DEDUP_REMOVED lines=9> */
.L_x_102:
[----:B------:R-:W-:Y:S05]  /*3960*/  BSYNC B1 ;  /* 0x0000000000017941 */ /* 0x000fea0003800000 */
.L_x_101:
        /* <DEDUP_REMOVED lines=9> */
.L_x_104:
[----:B------:R-:W-:Y:S05]  /*3a00*/  BSYNC B1 ;  /* 0x0000000000017941 */ /* 0x000fea0003800000 */
.L_x_103:
        /* <DEDUP_REMOVED lines=10> */
.L_x_106:
[----:B------:R-:W-:Y:S05]  /*3ab0*/  BSYNC B1 ;  /* 0x0000000000017941 */ /* 0x000fea0003800000 */
.L_x_105:
        /* <DEDUP_REMOVED lines=10> */
.L_x_108:
[----:B------:R-:W-:Y:S05]  /*3b60*/  BSYNC B1 ;  /* 0x0000000000017941 */ /* 0x000fea0003800000 */
.L_x_107:
        /* <DEDUP_REMOVED lines=9> */
.L_x_110:
[----:B------:R-:W-:Y:S05]  /*3c00*/  BSYNC B1 ;  /* 0x0000000000017941 */ /* 0x000fea0003800000 */
.L_x_109:
        /* <DEDUP_REMOVED lines=9> */
.L_x_112:
[----:B------:R-:W-:Y:S05]  /*3ca0*/  BSYNC B1 ;  /* 0x0000000000017941 */ /* 0x000fea0003800000 */
.L_x_111:
        /* <DEDUP_REMOVED lines=10> */
.L_x_114:
[----:B------:R-:W-:Y:S05]  /*3d50*/  BSYNC B1 ;  /* 0x0000000000017941 */ /* 0x000fea0003800000 */
.L_x_113:
        /* <DEDUP_REMOVED lines=10> */
.L_x_116:
[----:B------:R-:W-:Y:S05]  /*3e00*/  BSYNC B1 ;  /* 0x0000000000017941 */ /* 0x000fea0003800000 */
.L_x_115:
        /* <DEDUP_REMOVED lines=9> */
.L_x_118:
[----:B------:R-:W-:Y:S05]  /*3ea0*/  BSYNC B1 ;  /* 0x0000000000017941 */ /* 0x000fea0003800000 */
.L_x_117:
        /* <DEDUP_REMOVED lines=9> */
.L_x_120:
[----:B------:R-:W-:Y:S05]  /*3f40*/  BSYNC B1 ;  /* 0x0000000000017941 */ /* 0x000fea0003800000 */
.L_x_119:
        /* <DEDUP_REMOVED lines=10> */
.L_x_122:
[----:B------:R-:W-:Y:S05]  /*3ff0*/  BSYNC B1 ;  /* 0x0000000000017941 */ /* 0x000fea0003800000 */
.L_x_121:
        /* <DEDUP_REMOVED lines=10> */
.L_x_124:
[----:B------:R-:W-:Y:S05]  /*40a0*/  BSYNC B1 ;  /* 0x0000000000017941 */ /* 0x000fea0003800000 */
.L_x_123:
        /* <DEDUP_REMOVED lines=9> */
.L_x_126:
[----:B------:R-:W-:Y:S05]  /*4140*/  BSYNC B1 ;  /* 0x0000000000017941 */ /* 0x000fea0003800000 */
.L_x_125:
        /* <DEDUP_REMOVED lines=9> */
.L_x_128:
[----:B------:R-:W-:Y:S05]  /*41e0*/  BSYNC B1 ;  /* 0x0000000000017941 */ /* 0x000fea0003800000 */
.L_x_127:
        /* <DEDUP_REMOVED lines=10> */
.L_x_130:
[----:B------:R-:W-:Y:S05]  /*4290*/  BSYNC B1 ;  /* 0x0000000000017941 */ /* 0x000fea0003800000 */
.L_x_129:
        /* <DEDUP_REMOVED lines=10> */
.L_x_132:
[----:B------:R-:W-:Y:S05]  /*4340*/  BSYNC B1 ;  /* 0x0000000000017941 */ /* 0x000fea0003800000 */
.L_x_131:
        /* <DEDUP_REMOVED lines=9> */
.L_x_134:
[----:B------:R-:W-:Y:S05]  /*43e0*/  BSYNC B1 ;  /* 0x0000000000017941 */ /* 0x000fea0003800000 */
.L_x_133:
        /* <DEDUP_REMOVED lines=9> */
.L_x_136:
[----:B------:R-:W-:Y:S05]  /*4480*/  BSYNC B1 ;  /* 0x0000000000017941 */ /* 0x000fea0003800000 */
.L_x_135:
        /* <DEDUP_REMOVED lines=10> */
.L_x_138:
[----:B------:R-:W-:Y:S05]  /*4530*/  BSYNC B1 ;  /* 0x0000000000017941 */ /* 0x000fea0003800000 */
.L_x_137:
        /* <DEDUP_REMOVED lines=10> */
.L_x_140:
[----:B------:R-:W-:Y:S05]  /*45e0*/  BSYNC B1 ;  /* 0x0000000000017941 */ /* 0x000fea0003800000 */
.L_x_139:
        /* <DEDUP_REMOVED lines=9> */
.L_x_142:
[----:B------:R-:W-:Y:S05]  /*4680*/  BSYNC B1 ;  /* 0x0000000000017941 */ /* 0x000fea0003800000 */
.L_x_141:
        /* <DEDUP_REMOVED lines=9> */
.L_x_144:
[----:B------:R-:W-:Y:S05]  /*4720*/  BSYNC B1 ;  /* 0x0000000000017941 */ /* 0x000fea0003800000 */
.L_x_143:
        /* <DEDUP_REMOVED lines=10> */
.L_x_146:
[----:B------:R-:W-:Y:S05]  /*47d0*/  BSYNC B1 ;  /* 0x0000000000017941 */ /* 0x000fea0003800000 */
.L_x_145:
        /* <DEDUP_REMOVED lines=10> */
.L_x_148:
[----:B------:R-:W-:Y:S05]  /*4880*/  BSYNC B1 ;  /* 0x0000000000017941 */ /* 0x000fea0003800000 */
.L_x_147:
        /* <DEDUP_REMOVED lines=9> */
.L_x_150:
[----:B------:R-:W-:Y:S05]  /*4920*/  BSYNC B1 ;  /* 0x0000000000017941 */ /* 0x000fea0003800000 */
.L_x_149:
        /* <DEDUP_REMOVED lines=9> */
.L_x_152:
[----:B------:R-:W-:Y:S05]  /*49c0*/  BSYNC B1 ;  /* 0x0000000000017941 */ /* 0x000fea0003800000 */
.L_x_151:
        /* <DEDUP_REMOVED lines=10> */
.L_x_154:
[----:B------:R-:W-:Y:S05]  /*4a70*/  BSYNC B1 ;  /* 0x0000000000017941 */ /* 0x000fea0003800000 */
.L_x_153:
[----:B0----5:R-:W-:Y:S01]  /*4a80*/  HADD2.F32 R14, -RZ, R24.H0_H0 ;  /* 0x20000018ff0e7230 */ /* 0x021fe20000004100 */
[----:B------:R-:W-:Y:S01]  /*4a90*/  ISETP.GT.AND P0, PT, R4, 0x79, PT ;  /* 0x000000790400780c */ /* 0x000fe20003f04270 */
[----:B------:R-:W-:Y:S01]  /*4aa0*/  @P2 IMAD.MOV.U32 R4, RZ, RZ, R10 ;  /* 0x000000ffff042224 */ /* 0x000fe200078e000a */
[----:B------:R-:W-:Y:S02]  /*4ab0*/  BSSY B1, `(.L_x_155) ;  /* 0x000000a000017945 */ /* 0x000fe40003800000 */
[----:B------:R-:W-:Y:S01]  /*4ac0*/  FMUL R5, R14, R89 ;  /* 0x000000590e057220 */ /* 0x000fe20000400000 */
[----:B------:R-:W-:-:S03]  /*4ad0*/  ISETP.GT.AND P3, PT, R3, RZ, P0 ;  /* 0x000000ff0300720c */ /* 0x000fc60000764270 */
[----:B------:R-:W-:-:S05]  /*4ae0*/  FFMA R5, R84, R88, R5 ;  /* 0x0000005854057223 */ /* 0x000fca0000000005 */
[----:B------:R-:W-:-:S04]  /*4af0*/  F2FP.F16.F32.PACK_AB R5, RZ, R5 ;  /* 0x00000005ff05723e */ /* 0x000fc800000000ff */
[----:B------:R-:W-:Y:S01]  /*4b00*/  PRMT R14, R5, 0x7610, R14 ;  /* 0x00007610050e7816 */ /* 0x000fe2000000000e */
[----:B------:R-:W-:-:S05]  /*4b10*/  @P2 IMAD.MOV.U32 R5, RZ, RZ, R11 ;  /* 0x000000ffff052224 */ /* 0x000fca00078e000b */
[----:B------:R0:W-:Y:S01]  /*4b20*/  @P2 STG.E.U16 desc[UR36][R4.64+0xf0], R14 ;  /* 0x0000f00e04002986 */ /* 0x0001e2000c101524 */
[----:B------:R-:W-:Y:S05]  /*4b30*/  @!P3 BRA `(.L_x_156) ;  /* 0x000000000004b947 */ /* 0x000fea0003800000 */
[----:B------:R0:W5:Y:S02]  /*4b40*/  LDG.E.LTC128B.U16 R24, desc[UR36][R6.64+0xf2] ;  /* 0x0000f22406187981 */ /* 0x000164000c1e1520 */
.L_x_156:
[----:B------:R-:W-:Y:S05]  /*4b50*/  BSYNC B1 ;  /* 0x0000000000017941 */ /* 0x000fea0003800000 */
.L_x_155:
        /* <DEDUP_REMOVED lines=9> */
.L_x_158:
[----:B------:R-:W-:Y:S05]  /*4bf0*/  BSYNC B1 ;  /* 0x0000000000017941 */ /* 0x000fea0003800000 */
.L_x_157:
[----:B0----5:R-:W-:Y:S01]  /*4c00*/  HADD2.F32 R4, -RZ, R24.H0_H0 ;  /* 0x20000018ff047230 */ /* 0x021fe20000004100 */
[----:B------:R-:W-:Y:S01]  /*4c10*/  ISETP.GT.AND P0, PT, R3, 0x8, P0 ;  /* 0x000000080300780c */ /* 0x000fe20000704270 */
[----:B------:R-:W-:Y:S03]  /*4c20*/  BSSY B1, `(.L_x_159) ;  /* 0x000000a000017945 */ /* 0x000fe60003800000 */
[----:B------:R-:W-:Y:S01]  /*4c30*/  FMUL R5, R4, R89 ;  /* 0x0000005904057220 */ /* 0x000fe20000400000 */
[----:B------:R-:W-:-:S03]  /*4c40*/  @P1 IMAD.MOV.U32 R4, RZ, RZ, R12 ;  /* 0x000000ffff041224 */ /* 0x000fc600078e000c */
[----:B------:R-:W-:-:S05]  /*4c50*/  FFMA R5, R86, R88, R5 ;  /* 0x0000005856057223 */ /* 0x000fca0000000005 */
[----:B------:R-:W-:-:S04]  /*4c60*/  F2FP.F16.F32.PACK_AB R5, RZ, R5 ;  /* 0x00000005ff05723e */ /* 0x000fc800000000ff */
[----:B-1-34-:R-:W-:Y:S01]  /*4c70*/  PRMT R6, R5, 0x7610, R6 ;  /* 0x0000761005067816 */ /* 0x01afe20000000006 */
[----:B------:R-:W-:-:S05]  /*4c80*/  @P1 IMAD.MOV.U32 R5, RZ, RZ, R13 ;  /* 0x000000ffff051224 */ /* 0x000fca00078e000d */
[----:B------:R0:W-:Y:S01]  /*4c90*/  @P1 STG.E.U16 desc[UR36][R4.64+0xf0], R6 ;  /* 0x0000f00604001986 */ /* 0x0001e2000c101524 */
[----:B------:R-:W-:Y:S05]  /*4ca0*/  @!P0 BRA `(.L_x_160) ;  /* 0x0000000000048947 */ /* 0x000fea0003800000 */
[----:B------:R1:W5:Y:S02]  /*4cb0*/  LDG.E.LTC128B.U16 R24, desc[UR36][R8.64+0xf2] ;  /* 0x0000f22408187981 */ /* 0x000364000c1e1520 */
.L_x_160:
[----:B------:R-:W-:Y:S05]  /*4cc0*/  BSYNC B1 ;  /* 0x0000000000017941 */ /* 0x000fea0003800000 */
.L_x_159:
[----:B------:R-:W-:Y:S05]  /*4cd0*/  @!P0 BRA `(.L_x_161) ;  /* 0x0000001000e88947 */ /* 0x000fea0003800000 */
[----:B-----5:R-:W-:-:S05]  /*4ce0*/  HADD2.F32 R24, -RZ, R24.H0_H0 ;  /* 0x20000018ff187230 */ /* 0x020fca0000004100 */
[----:B------:R-:W-:-:S04]  /*4cf0*/  FMUL R24, R24, R89 ;  /* 0x0000005918187220 */ /* 0x000fc80000400000 */
[----:B------:R-:W-:-:S05]  /*4d00*/  FFMA R24, R87, R88, R24 ;  /* 0x0000005857187223 */ /* 0x000fca0000000018 */
[----:B------:R-:W-:-:S05]  /*4d10*/  F2FP.F16.F32.PACK_AB R24, RZ, R24 ;  /* 0x00000018ff18723e */ /* 0x000fca00000000ff */
[----:B------:R3:W-:Y:S01]  /*4d20*/  STG.E.U16 desc[UR36][R12.64+0xf2], R24 ;  /* 0x0000f2180c007986 */ /* 0x0007e2000c101524 */
[----:B------:R-:W-:Y:S05]  /*4d30*/  BRA `(.L_x_161) ;  /* 0x0000001000d07947 */ /* 0x000fea0003800000 */
.L_x_36:
[----:B------:R-:W-:Y:S01]  /*4d40*/  ISETP.GT.AND P0, PT, R4, 0x1, PT ;  /* 0x000000010400780c */ /* 0x000fe20003f04270 */
[----:B------:R-:W-:Y:S01]  /*4d50*/  ULDC.64 UR4, c[0x0][0x5c0] ;  /* 0x0001700000047ab9 */ /* 0x000fe20000000a00 */
[-C--:B------:R-:W-:Y:S01]  /*4d60*/  FMUL R24, R24, R88.reuse ;  /* 0x0000005818187220 */ /* 0x080fe20000400000 */
[-C--:B------:R-:W-:Y:S01]  /*4d70*/  FMUL R25, R25, R88.reuse ;  /* 0x0000005819197220 */ /* 0x080fe20000400000 */
[----:B------:R-:W-:Y:S01]  /*4d80*/  ISETP.GT.AND P3, PT, R3, RZ, P0 ;  /* 0x000000ff0300720c */ /* 0x000fe20000764270 */
[-C--:B------:R-:W-:Y:S01]  /*4d90*/  FMUL R26, R26, R88.reuse ;  /* 0x000000581a1a7220 */ /* 0x080fe20000400000 */
[----:B------:R-:W-:Y:S01]  /*4da0*/  LEA R6, P4, R92, UR4, 0x1 ;  /* 0x000000045c067c11 */ /* 0x000fe2000f8808ff */
[----:B------:R-:W-:Y:S01]  /*4db0*/  FMUL R27, R27, R88 ;  /* 0x000000581b1b7220 */ /* 0x000fe20000400000 */
[----:B------:R-:W-:Y:S01]  /*4dc0*/  F2FP.F16.F32.PACK_AB R24, RZ, R24 ;  /* 0x00000018ff18723e */ /* 0x000fe200000000ff */
[-C--:B------:R-:W-:Y:S01]  /*4dd0*/  FMUL R28, R28, R88.reuse ;  /* 0x000000581c1c7220 */ /* 0x080fe20000400000 */
[----:B------:R-:W-:Y:S01]  /*4de0*/  LEA.HI.X R7, R92, UR5, R107, 0x1, P4 ;  /* 0x000000055c077c11 */ /* 0x000fe2000a0f0c6b */
[-C--:B------:R-:W-:Y:S01]  /*4df0*/  FMUL R29, R29, R88.reuse ;  /* 0x000000581d1d7220 */ /* 0x080fe20000400000 */
[----:B------:R-:W-:Y:S01]  /*4e00*/  F2FP.F16.F32.PACK_AB R25, RZ, R25 ;  /* 0x00000019ff19723e */ /* 0x000fe200000000ff */
[-C--:B------:R-:W-:Y:S01]  /*4e10*/  FMUL R30, R30, R88.reuse ;  /* 0x000000581e1e7220 */ /* 0x080fe20000400000 */
[----:B------:R-:W-:Y:S01]  /*4e20*/  SHF.L.U64.HI R99, R98, 0x4, R99 ;  /* 0x0000000462637819 */ /* 0x000fe20000010263 */
[----:B------:R-:W-:Y:S01]  /*4e30*/  @P1 STG.E.U16 desc[UR36][R6.64], R24 ;  /* 0x0000001806001986 */ /* 0x000fe2000c101524 */
[----:B------:R-:W-:Y:S01]  /*4e40*/  ISETP.GT.AND P1, PT, R4, 0x8, PT ;  /* 0x000000080400780c */ /* 0x000fe20003f24270 */
[----:B------:R-:W-:Y:S01]  /*4e50*/  FMUL R31, R31, R88 ;  /* 0x000000581f1f7220 */ /* 0x000fe20000400000 */
[C---:B------:R-:W-:Y:S01]  /*4e60*/  ISETP.GT.AND P4, PT, R3.reuse, 0x8, P0 ;  /* 0x000000080300780c */ /* 0x040fe20000784270 */
[----:B------:R-:W-:Y:S01]  /*4e70*/  @P3 STG.E.U16 desc[UR36][R6.64+0x2], R25 ;  /* 0x0000021906003986 */ /* 0x000fe2000c101524 */
[----:B------:R-:W-:Y:S01]  /*4e80*/  LEA R8, P3, R98, R6, 0x4 ;  /* 0x0000000662087211 */ /* 0x000fe200078620ff */
[-C--:B------:R-:W-:Y:S01]  /*4e90*/  FMUL R32, R32, R88.reuse ;  /* 0x0000005820207220 */ /* 0x080fe20000400000 */
[----:B------:R-:W-:Y:S01]  /*4ea0*/  ISETP.GT.AND P2, PT, R3, 0x8, P2 ;  /* 0x000000080300780c */ /* 0x000fe20001744270 */
[-C--:B------:R-:W-:Y:S01]  /*4eb0*/  FMUL R33, R33, R88.reuse ;  /* 0x0000005821217220 */ /* 0x080fe20000400000 */
[----:B------:R-:W-:Y:S01]  /*4ec0*/  ISETP.GT.AND P0, PT, R4, 0x9, PT ;  /* 0x000000090400780c */ /* 0x000fe20003f04270 */
[----:B------:R-:W-:Y:S01]  /*4ed0*/  IMAD.X R9, R99, 0x1, R7, P3 ;  /* 0x0000000163097824 */ /* 0x000fe200018e0607 */
[C---:B------:R-:W-:Y:S01]  /*4ee0*/  ISETP.GT.AND P5, PT, R3.reuse, RZ, P1 ;  /* 0x000000ff0300720c */ /* 0x040fe20000fa4270 */
[-C--:B------:R-:W-:Y:S01]  /*4ef0*/  FMUL R34, R34, R88.reuse ;  /* 0x0000005822227220 */ /* 0x080fe20000400000 */
[----:B------:R-:W-:Y:S01]  /*4f00*/  ISETP.GT.AND P3, PT, R3, RZ, P0 ;  /* 0x000000ff0300720c */ /* 0x000fe20000764270 */
[----:B------:R-:W-:Y:S01]  /*4f10*/  FMUL R35, R35, R88 ;  /* 0x0000005823237220 */ /* 0x000fe20000400000 */
[----:B------:R-:W-:Y:S01]  /*4f20*/  F2FP.F16.F32.PACK_AB R26, RZ, R26 ;  /* 0x0000001aff1a723e */ /* 0x000fe200000000ff */
[-C--:B------:R-:W-:Y:S01]  /*4f30*/  FMUL R36, R36, R88.reuse ;  /* 0x0000005824247220 */ /* 0x080fe20000400000 */
[----:B------:R-:W-:Y:S01]  /*4f40*/  F2FP.F16.F32.PACK_AB R27, RZ, R27 ;  /* 0x0000001bff1b723e */ /* 0x000fe200000000ff */
[----:B------:R-:W-:Y:S01]  /*4f50*/  FMUL R37, R37, R88 ;  /* 0x0000005825257220 */ /* 0x000fe20000400000 */
[----:B------:R-:W-:Y:S01]  /*4f60*/  F2FP.F16.F32.PACK_AB R28, RZ, R28 ;  /* 0x0000001cff1c723e */ /* 0x000fe200000000ff */
[----:B------:R-:W-:Y:S01]  /*4f70*/  @P2 STG.E.U16 desc[UR36][R8.64], R26 ;  /* 0x0000001a08002986 */ /* 0x000fe2000c101524 */
[----:B------:R-:W-:Y:S01]  /*4f80*/  F2FP.F16.F32.PACK_AB R29, RZ, R29 ;  /* 0x0000001dff1d723e */ /* 0x000fe200000000ff */
[-C--:B------:R-:W-:Y:S01]  /*4f90*/  FMUL R38, R38, R88.reuse ;  /* 0x0000005826267220 */ /* 0x080fe20000400000 */
[----:B------:R-:W-:Y:S01]  /*4fa0*/  ISETP.GT.AND P2, PT, R3, 0x8, P1 ;  /* 0x000000080300780c */ /* 0x000fe20000f44270 */
[----:B------:R-:W-:Y:S01]  /*4fb0*/  @P4 STG.E.U16 desc[UR36][R8.64+0x2], R27 ;  /* 0x0000021b08004986 */ /* 0x000fe2000c101524 */
[----:B------:R-:W-:Y:S01]  /*4fc0*/  ISETP.GT.AND P1, PT, R4, 0x10, PT ;  /* 0x000000100400780c */ /* 0x000fe20003f24270 */
[----:B------:R-:W-:Y:S01]  /*4fd0*/  FMUL R39, R39, R88 ;  /* 0x0000005827277220 */ /* 0x000fe20000400000 */
[----:B------:R-:W-:Y:S01]  /*4fe0*/  F2FP.F16.F32.PACK_AB R30, RZ, R30 ;  /* 0x0000001eff1e723e */ /* 0x000fe200000000ff */
[----:B------:R-:W-:Y:S01]  /*4ff0*/  @P5 STG.E.U16 desc[UR36][R6.64+0x10], R28 ;  /* 0x0000101c06005986 */ /* 0x000fe2000c101524 */
[C---:B------:R-:W-:Y:S01]  /*5000*/  ISETP.GT.AND P4, PT, R3.reuse, RZ, P1 ;  /* 0x000000ff0300720c */ /* 0x040fe20000f84270 */
[-C--:B------:R-:W-:Y:S01]  /*5010*/  FMUL R40, R40, R88.reuse ;  /* 0x0000005828287220 */ /* 0x080fe20000400000 */
[----:B------:R-:W-:Y:S01]  /*5020*/  F2FP.F16.F32.PACK_AB R31, RZ, R31 ;  /* 0x0000001fff1f723e */ /* 0x000fe200000000ff */
[----:B------:R-:W-:Y:S01]  /*5030*/  @P3 STG.E.U16 desc[UR36][R6.64+0x12], R29 ;  /* 0x0000121d06003986 */ /* 0x000fe2000c101524 */
[----:B------:R-:W-:Y:S01]  /*5040*/  ISETP.GT.AND P3, PT, R3, 0x8, P0 ;  /* 0x000000080300780c */ /* 0x000fe20000764270 */
[----:B------:R-:W-:Y:S01]  /*5050*/  FMUL R41, R41, R88 ;  /* 0x0000005829297220 */ /* 0x000fe20000400000 */
[----:B------:R-:W-:Y:S01]  /*5060*/  ISETP.GT.AND P0, PT, R4, 0x11, PT ;  /* 0x000000110400780c */ /* 0x000fe20003f04270 */
[----:B------:R-:W-:Y:S01]  /*5070*/  @P2 STG.E.U16 desc[UR36][R8.64+0x10], R30 ;  /* 0x0000101e08002986 */ /* 0x000fe2000c101524 */
[----:B------:R-:W-:Y:S01]  /*5080*/  F2FP.F16.F32.PACK_AB R32, RZ, R32 ;  /* 0x00000020ff20723e */ /* 0x000fe200000000ff */
[-C--:B------:R-:W-:Y:S01]  /*5090*/  FMUL R42, R42, R88.reuse ;  /* 0x000000582a2a7220 */ /* 0x080fe20000400000 */
[----:B------:R-:W-:Y:S01]  /*50a0*/  ISETP.GT.AND P5, PT, R3, RZ, P0 ;  /* 0x000000ff0300720c */ /* 0x000fe200007a4270 */
[-C--:B------:R-:W-:Y:S01]  /*50b0*/  FMUL R43, R43, R88.reuse ;  /* 0x000000582b2b7220 */ /* 0x080fe20000400000 */
[----:B------:R-:W-:Y:S01]  /*50c0*/  ISETP.GT.AND P2, PT, R3, 0x8, P1 ;  /* 0x000000080300780c */ /* 0x000fe20000f44270 */
[-C--:B------:R-:W-:Y:S01]  /*50d0*/  FMUL R44, R44, R88.reuse ;  /* 0x000000582c2c7220 */ /* 0x080fe20000400000 */
[----:B------:R-:W-:Y:S01]  /*50e0*/  ISETP.GT.AND P1, PT, R4, 0x18, PT ;  /* 0x000000180400780c */ /* 0x000fe20003f24270 */
[-C--:B------:R-:W-:Y:S01]  /*50f0*/  FMUL R45, R45, R88.reuse ;  /* 0x000000582d2d7220 */ /* 0x080fe20000400000 */
[----:B------:R-:W-:Y:S01]  /*5100*/  F2FP.F16.F32.PACK_AB R33, RZ, R33 ;  /* 0x00000021ff21723e */ /* 0x000fe200000000ff */
[----:B------:R-:W-:Y:S01]  /*5110*/  @P3 STG.E.U16 desc[UR36][R8.64+0x12], R31 ;  /* 0x0000121f08003986 */ /* 0x000fe2000c101524 */
[C---:B------:R-:W-:Y:S01]  /*5120*/  ISETP.GT.AND P3, PT, R3.reuse, 0x8, P0 ;  /* 0x000000080300780c */ /* 0x040fe20000764270 */
[-C--:B------:R-:W-:Y:S01]  /*5130*/  FMUL R46, R46, R88.reuse ;  /* 0x000000582e2e7220 */ /* 0x080fe20000400000 */
[----:B------:R-:W-:Y:S01]  /*5140*/  ISETP.GT.AND P0, PT, R4, 0x19, PT ;  /* 0x000000190400780c */ /* 0x000fe20003f04270 */
[----:B------:R-:W-:Y:S01]  /*5150*/  @P4 STG.E.U16 desc[UR36][R6.64+0x20], R32 ;  /* 0x0000202006004986 */ /* 0x000fe2000c101524 */
[----:B------:R-:W-:Y:S01]  /*5160*/  ISETP.GT.AND P4, PT, R3, RZ, P1 ;  /* 0x000000ff0300720c */ /* 0x000fe20000f84270 */
[----:B------:R-:W-:Y:S01]  /*5170*/  FMUL R47, R47, R88 ;  /* 0x000000582f2f7220 */ /* 0x000fe20000400000 */
[----:B------:R-:W-:Y:S01]  /*5180*/  F2FP.F16.F32.PACK_AB R34, RZ, R34 ;  /* 0x00000022ff22723e */ /* 0x000fe200000000ff */
[----:B------:R-:W-:Y:S01]  /*5190*/  @P5 STG.E.U16 desc[UR36][R6.64+0x22], R33 ;  /* 0x0000222106005986 */ /* 0x000fe2000c101524 */
[----:B------:R-:W-:Y:S01]  /*51a0*/  ISETP.GT.AND P5, PT, R3, RZ, P0 ;  /* 0x000000ff0300720c */ /* 0x000fe200007a4270 */
[----:B------:R-:W-:Y:S01]  /*51b0*/  FMUL R48, R48, R88 ;  /* 0x0000005830307220 */ /* 0x000fe20000400000 */
[----:B------:R-:W-:Y:S01]  /*51c0*/  F2FP.F16.F32.PACK_AB R35, RZ, R35 ;  /* 0x00000023ff23723e */ /* 0x000fe200000000ff */
[----:B------:R-:W-:Y:S01]  /*51d0*/  @P2 STG.E.U16 desc[UR36][R8.64+0x20], R34 ;  /* 0x0000202208002986 */ /* 0x000fe2000c101524 */
[----:B------:R-:W-:Y:S01]  /*51e0*/  F2FP.F16.F32.PACK_AB R36, RZ, R36 ;  /* 0x00000024ff24723e */ /* 0x000fe200000000ff */
[-C--:B------:R-:W-:Y:S01]  /*51f0*/  FMUL R49, R49, R88.reuse ;  /* 0x0000005831317220 */ /* 0x080fe20000400000 */
[C---:B------:R-:W-:Y:S01]  /*5200*/  ISETP.GT.AND P2, PT, R3.reuse, 0x8, P1 ;  /* 0x000000080300780c */ /* 0x040fe20000f44270 */
[----:B------:R-:W-:Y:S01]  /*5210*/  @P3 STG.E.U16 desc[UR36][R8.64+0x22], R35 ;  /* 0x0000222308003986 */ /* 0x000fe2000c101524 */
[----:B------:R-:W-:Y:S01]  /*5220*/  ISETP.GT.AND P1, PT, R4, 0x20, PT ;  /* 0x000000200400780c */ /* 0x000fe20003f24270 */
[-C--:B------:R-:W-:Y:S01]  /*5230*/  FMUL R50, R50, R88.reuse ;  /* 0x0000005832327220 */ /* 0x080fe20000400000 */
[----:B------:R-:W-:Y:S01]  /*5240*/  F2FP.F16.F32.PACK_AB R37, RZ, R37 ;  /* 0x00000025ff25723e */ /* 0x000fe200000000ff */
[----:B------:R-:W-:Y:S01]  /*5250*/  @P4 STG.E.U16 desc[UR36][R6.64+0x30], R36 ;  /* 0x0000302406004986 */ /* 0x000fe2000c101524 */
[----:B------:R-:W-:Y:S01]  /*5260*/  ISETP.GT.AND P3, PT, R3, 0x8, P0 ;  /* 0x000000080300780c */ /* 0x000fe20000764270 */
[-C--:B------:R-:W-:Y:S01]  /*5270*/  FMUL R51, R51, R88.reuse ;  /* 0x0000005833337220 */ /* 0x080fe20000400000 */
[----:B------:R-:W-:Y:S01]  /*5280*/  ISETP.GT.AND P0, PT, R4, 0x21, PT ;  /* 0x000000210400780c */ /* 0x000fe20003f04270 */
[----:B------:R-:W-:Y:S01]  /*5290*/  @P5 STG.E.U16 desc[UR36][R6.64+0x32], R37 ;  /* 0x0000322506005986 */ /* 0x000fe2000c101524 */
[----:B------:R-:W-:Y:S01]  /*52a0*/  ISETP.GT.AND P4, PT, R3, RZ, P1 ;  /* 0x000000ff0300720c */ /* 0x000fe20000f84270 */
[----:B------:R-:W-:Y:S01]  /*52b0*/  FMUL R52, R52, R88 ;  /* 0x0000005834347220 */ /* 0x000fe20000400000 */
[----:B------:R-:W-:Y:S01]  /*52c0*/  F2FP.F16.F32.PACK_AB R38, RZ, R38 ;  /* 0x00000026ff26723e */ /* 0x000fe200000000ff */
[-C--:B------:R-:W-:Y:S01]  /*52d0*/  FMUL R53, R53, R88.reuse ;  /* 0x0000005835357220 */ /* 0x080fe20000400000 */
        /* <DEDUP_REMOVED lines=113> */
[----:B------:R-:W-:Y:S01]  /*59f0*/  FMUL R87, R87, R88 ;  /* 0x0000005857577220 */ /* 0x000fe20000400000 */
[----:B------:R-:W-:Y:S01]  /*5a00*/  ISETP.GT.AND P0, PT, R4, 0x51, PT ;  /* 0x000000510400780c */ /* 0x000fe20003f04270 */
[----:B------:R-:W-:Y:S01]  /*5a10*/  @P5 STG.E.U16 desc[UR36][R6.64+0x92], R61 ;  /* 0x0000923d06005986 */ /* 0x000fe2000c101524 */
[----:B------:R-:W-:-:S02]  /*5a20*/  ISETP.GT.AND P4, PT, R3, RZ, P1 ;  /* 0x000000ff0300720c */ /* 0x000fc40000f84270 */
[----:B------:R-:W-:Y:S02]  /*5a30*/  F2FP.F16.F32.PACK_AB R62, RZ, R62 ;  /* 0x0000003eff3e723e */ /* 0x000fe400000000ff */
[C---:B------:R-:W-:Y:S02]  /*5a40*/  ISETP.GT.AND P5, PT, R3.reuse, RZ, P0 ;  /* 0x000000ff0300720c */ /* 0x040fe400007a4270 */
[----:B------:R-:W-:Y:S01]  /*5a50*/  F2FP.F16.F32.PACK_AB R63, RZ, R63 ;  /* 0x0000003fff3f723e */ /* 0x000fe200000000ff */
[----:B------:R-:W-:Y:S01]  /*5a60*/  @P2 STG.E.U16 desc[UR36][R8.64+0x90], R62 ;  /* 0x0000903e08002986 */ /* 0x000fe2000c101524 */
[----:B------:R-:W-:Y:S02]  /*5a70*/  F2FP.F16.F32.PACK_AB R64, RZ, R64 ;  /* 0x00000040ff40723e */ /* 0x000fe400000000ff */
[----:B------:R-:W-:Y:S01]  /*5a80*/  ISETP.GT.AND P2, PT, R3, 0x8, P1 ;  /* 0x000000080300780c */ /* 0x000fe20000f44270 */
[----:B------:R-:W-:Y:S01]  /*5a90*/  @P3 STG.E.U16 desc[UR36][R8.64+0x92], R63 ;  /* 0x0000923f08003986 */ /* 0x000fe2000c101524 */
[----:B------:R-:W-:-:S02]  /*5aa0*/  ISETP.GT.AND P1, PT, R4, 0x58, PT ;  /* 0x000000580400780c */ /* 0x000fc40003f24270 */
[----:B------:R-:W-:Y:S01]  /*5ab0*/  F2FP.F16.F32.PACK_AB R65, RZ, R65 ;  /* 0x00000041ff41723e */ /* 0x000fe200000000ff */
[----:B------:R-:W-:Y:S01]  /*5ac0*/  @P4 STG.E.U16 desc[UR36][R6.64+0xa0], R64 ;  /* 0x0000a04006004986 */ /* 0x000fe2000c101524 */
[C---:B------:R-:W-:Y:S02]  /*5ad0*/  ISETP.GT.AND P3, PT, R3.reuse, 0x8, P0 ;  /* 0x000000080300780c */ /* 0x040fe40000764270 */
[----:B------:R-:W-:Y:S01]  /*5ae0*/  ISETP.GT.AND P0, PT, R4, 0x59, PT ;  /* 0x000000590400780c */ /* 0x000fe20003f04270 */
[----:B------:R-:W-:Y:S01]  /*5af0*/  @P5 STG.E.U16 desc[UR36][R6.64+0xa2], R65 ;  /* 0x0000a24106005986 */ /* 0x000fe2000c101524 */
[C---:B------:R-:W-:Y:S02]  /*5b00*/  ISETP.GT.AND P4, PT, R3.reuse, RZ, P1 ;  /* 0x000000ff0300720c */ /* 0x040fe40000f84270 */
[----:B------:R-:W-:Y:S02]  /*5b10*/  F2FP.F16.F32.PACK_AB R66, RZ, R66 ;  /* 0x00000042ff42723e */ /* 0x000fe400000000ff */
[----:B------:R-:W-:-:S02]  /*5b20*/  ISETP.GT.AND P5, PT, R3, RZ, P0 ;  /* 0x000000ff0300720c */ /* 0x000fc400007a4270 */
[----:B------:R-:W-:Y:S01]  /*5b30*/  F2FP.F16.F32.PACK_AB R67, RZ, R67 ;  /* 0x00000043ff43723e */ /* 0x000fe200000000ff */
[----:B------:R-:W-:Y:S01]  /*5b40*/  @P2 STG.E.U16 desc[UR36][R8.64+0xa0], R66 ;  /* 0x0000a04208002986 */ /* 0x000fe2000c101524 */
[----:B------:R-:W-:Y:S02]  /*5b50*/  F2FP.F16.F32.PACK_AB R68, RZ, R68 ;  /* 0x00000044ff44723e */ /* 0x000fe400000000ff */
[C---:B------:R-:W-:Y:S01]  /*5b60*/  ISETP.GT.AND P2, PT, R3.reuse, 0x8, P1 ;  /* 0x000000080300780c */ /* 0x040fe20000f44270 */
[----:B------:R-:W-:Y:S01]  /*5b70*/  @P3 STG.E.U16 desc[UR36][R8.64+0xa2], R67 ;  /* 0x0000a24308003986 */ /* 0x000fe2000c101524 */
[----:B------:R-:W-:Y:S02]  /*5b80*/  ISETP.GT.AND P1, PT, R4, 0x60, PT ;  /* 0x000000600400780c */ /* 0x000fe40003f24270 */
[----:B------:R-:W-:Y:S01]  /*5b90*/  F2FP.F16.F32.PACK_AB R69, RZ, R69 ;  /* 0x00000045ff45723e */ /* 0x000fe200000000ff */
[----:B------:R-:W-:Y:S01]  /*5ba0*/  @P4 STG.E.U16 desc[UR36][R6.64+0xb0], R68 ;  /* 0x0000b04406004986 */ /* 0x000fe2000c101524 */
[----:B------:R-:W-:-:S02]  /*5bb0*/  ISETP.GT.AND P3, PT, R3, 0x8, P0 ;  /* 0x000000080300780c */ /* 0x000fc40000764270 */
[----:B------:R-:W-:Y:S01]  /*5bc0*/  ISETP.GT.AND P0, PT, R4, 0x61, PT ;  /* 0x000000610400780c */ /* 0x000fe20003f04270 */
[----:B------:R-:W-:Y:S01]  /*5bd0*/  @P5 STG.E.U16 desc[UR36][R6.64+0xb2], R69 ;  /* 0x0000b24506005986 */ /* 0x000fe2000c101524 */
[C---:B------:R-:W-:Y:S02]  /*5be0*/  ISETP.GT.AND P4, PT, R3.reuse, RZ, P1 ;  /* 0x000000ff0300720c */ /* 0x040fe40000f84270 */
[----:B------:R-:W-:Y:S02]  /*5bf0*/  ISETP.GT.AND P5, PT, R3, RZ, P0 ;  /* 0x000000ff0300720c */ /* 0x000fe400007a4270 */
[----:B------:R-:W-:Y:S02]  /*5c00*/  F2FP.F16.F32.PACK_AB R70, RZ, R70 ;  /* 0x00000046ff46723e */ /* 0x000fe400000000ff */
[----:B------:R-:W-:Y:S02]  /*5c10*/  F2FP.F16.F32.PACK_AB R71, RZ, R71 ;  /* 0x00000047ff47723e */ /* 0x000fe400000000ff */
[----:B------:R-:W-:Y:S01]  /*5c20*/  F2FP.F16.F32.PACK_AB R72, RZ, R72 ;  /* 0x00000048ff48723e */ /* 0x000fe200000000ff */
[----:B------:R-:W-:Y:S01]  /*5c30*/  @P2 STG.E.U16 desc[UR36][R8.64+0xb0], R70 ;  /* 0x0000b04608002986 */ /* 0x000fe2000c101524 */
[----:B------:R-:W-:-:S02]  /*5c40*/  F2FP.F16.F32.PACK_AB R73, RZ, R73 ;  /* 0x00000049ff49723e */ /* 0x000fc400000000ff */
[C---:B------:R-:W-:Y:S01]  /*5c50*/  ISETP.GT.AND P1, PT, R3.reuse, 0x8, P1 ;  /* 0x000000080300780c */ /* 0x040fe20000f24270 */
[----:B------:R-:W-:Y:S01]  /*5c60*/  @P3 STG.E.U16 desc[UR36][R8.64+0xb2], R71 ;  /* 0x0000b24708003986 */ /* 0x000fe2000c101524 */
[C---:B------:R-:W-:Y:S02]  /*5c70*/  ISETP.GT.AND P2, PT, R3.reuse, 0x8, P0 ;  /* 0x000000080300780c */ /* 0x040fe40000744270 */
[C---:B------:R-:W-:Y:S01]  /*5c80*/  ISETP.GT.AND P0, PT, R4.reuse, 0x69, PT ;  /* 0x000000690400780c */ /* 0x040fe20003f04270 */
[----:B------:R-:W-:Y:S01]  /*5c90*/  @P4 STG.E.U16 desc[UR36][R6.64+0xc0], R72 ;  /* 0x0000c04806004986 */ /* 0x000fe2000c101524 */
[----:B------:R-:W-:Y:S02]  /*5ca0*/  ISETP.GT.AND P4, PT, R4, 0x68, PT ;  /* 0x000000680400780c */ /* 0x000fe40003f84270 */
[----:B------:R-:W-:Y:S01]  /*5cb0*/  F2FP.F16.F32.PACK_AB R74, RZ, R74 ;  /* 0x0000004aff4a723e */ /* 0x000fe200000000ff */
[----:B------:R-:W-:Y:S01]  /*5cc0*/  @P5 STG.E.U16 desc[UR36][R6.64+0xc2], R73 ;  /* 0x0000c24906005986 */ /* 0x000fe2000c101524 */
[----:B------:R-:W-:-:S02]  /*5cd0*/  ISETP.GT.AND P5, PT, R3, RZ, P4 ;  /* 0x000000ff0300720c */ /* 0x000fc400027a4270 */
[C---:B------:R-:W-:Y:S01]  /*5ce0*/  ISETP.GT.AND P3, PT, R3.reuse, RZ, P0 ;  /* 0x000000ff0300720c */ /* 0x040fe20000764270 */
[----:B------:R-:W-:Y:S01]  /*5cf0*/  @P1 STG.E.U16 desc[UR36][R8.64+0xc0], R74 ;  /* 0x0000c04a08001986 */ /* 0x000fe2000c101524 */
[----:B------:R-:W-:Y:S02]  /*5d00*/  F2FP.F16.F32.PACK_AB R75, RZ, R75 ;  /* 0x0000004bff4b723e */ /* 0x000fe400000000ff */
[----:B------:R-:W-:Y:S02]  /*5d10*/  F2FP.F16.F32.PACK_AB R76, RZ, R76 ;  /* 0x0000004cff4c723e */ /* 0x000fe400000000ff */
[C---:B------:R-:W-:Y:S01]  /*5d20*/  ISETP.GT.AND P4, PT, R3.reuse, 0x8, P4 ;  /* 0x000000080300780c */ /* 0x040fe20002784270 */
[----:B------:R-:W-:Y:S01]  /*5d30*/  @P2 STG.E.U16 desc[UR36][R8.64+0xc2], R75 ;  /* 0x0000c24b08002986 */ /* 0x000fe2000c101524 */
[----:B------:R-:W-:Y:S02]  /*5d40*/  F2FP.F16.F32.PACK_AB R77, RZ, R77 ;  /* 0x0000004dff4d723e */ /* 0x000fe400000000ff */
[----:B------:R-:W-:Y:S01]  /*5d50*/  ISETP.GT.AND P2, PT, R4, 0x71, PT ;  /* 0x000000710400780c */ /* 0x000fe20003f44270 */
[----:B------:R-:W-:Y:S01]  /*5d60*/  @P5 STG.E.U16 desc[UR36][R6.64+0xd0], R76 ;  /* 0x0000d04c06005986 */ /* 0x000fe2000c101524 */
[----:B------:R-:W-:-:S02]  /*5d70*/  ISETP.GT.AND P5, PT, R3, 0x8, P0 ;  /* 0x000000080300780c */ /* 0x000fc400007a4270 */
[C---:B------:R-:W-:Y:S01]  /*5d80*/  ISETP.GT.AND P1, PT, R4.reuse, 0x78, PT ;  /* 0x000000780400780c */ /* 0x040fe20003f24270 */
[----:B------:R-:W-:Y:S01]  /*5d90*/  @P3 STG.E.U16 desc[UR36][R6.64+0xd2], R77 ;  /* 0x0000d24d06003986 */ /* 0x000fe2000c101524 */
[C---:B------:R-:W-:Y:S02]  /*5da0*/  ISETP.GT.AND P3, PT, R4.reuse, 0x70, PT ;  /* 0x000000700400780c */ /* 0x040fe40003f64270 */
[----:B------:R-:W-:Y:S01]  /*5db0*/  ISETP.GT.AND P0, PT, R4, 0x79, PT ;  /* 0x000000790400780c */ /* 0x000fe20003f04270 */
[----:B------:R-:W-:Y:S01]  /*5dc0*/  @P4 IMAD.MOV.U32 R4, RZ, RZ, R8 ;  /* 0x000000ffff044224 */ /* 0x000fe200078e0008 */
[----:B------:R-:W-:Y:S01]  /*5dd0*/  F2FP.F16.F32.PACK_AB R78, RZ, R78 ;  /* 0x0000004eff4e723e */ /* 0x000fe200000000ff */
[----:B------:R-:W-:Y:S01]  /*5de0*/  @P4 IMAD.MOV.U32 R5, RZ, RZ, R9 ;  /* 0x000000ffff054224 */ /* 0x000fe200078e0009 */
[----:B------:R-:W-:Y:S02]  /*5df0*/  F2FP.F16.F32.PACK_AB R79, RZ, R79 ;  /* 0x0000004fff4f723e */ /* 0x000fe400000000ff */
[----:B------:R-:W-:-:S02]  /*5e00*/  F2FP.F16.F32.PACK_AB R80, RZ, R80 ;  /* 0x00000050ff50723e */ /* 0x000fc400000000ff */
[----:B------:R0:W-:Y:S01]  /*5e10*/  @P4 STG.E.U16 desc[UR36][R4.64+0xd0], R78 ;  /* 0x0000d04e04004986 */ /* 0x0001e2000c101524 */
[C---:B------:R-:W-:Y:S02]  /*5e20*/  ISETP.GT.AND P4, PT, R3.reuse, RZ, P2 ;  /* 0x000000ff0300720c */ /* 0x040fe40001784270 */
[----:B------:R-:W-:Y:S02]  /*5e30*/  F2FP.F16.F32.PACK_AB R81, RZ, R81 ;  /* 0x00000051ff51723e */ /* 0x000fe400000000ff */
[----:B------:R-:W-:Y:S02]  /*5e40*/  ISETP.GT.AND P2, PT, R3, 0x8, P2 ;  /* 0x000000080300780c */ /* 0x000fe40001744270 */
[----:B------:R-:W-:Y:S02]  /*5e50*/  F2FP.F16.F32.PACK_AB R82, RZ, R82 ;  /* 0x00000052ff52723e */ /* 0x000fe400000000ff */
[----:B------:R-:W-:Y:S02]  /*5e60*/  F2FP.F16.F32.PACK_AB R83, RZ, R83 ;  /* 0x00000053ff53723e */ /* 0x000fe400000000ff */
[----:B------:R-:W-:Y:S01]  /*5e70*/  F2FP.F16.F32.PACK_AB R84, RZ, R84 ;  /* 0x00000054ff54723e */ /* 0x000fe200000000ff */
[----:B0-----:R-:W-:Y:S01]  /*5e80*/  @P5 IMAD.MOV.U32 R4, RZ, RZ, R8 ;  /* 0x000000ffff045224 */ /* 0x001fe200078e0008 */
[----:B------:R-:W-:Y:S01]  /*5e90*/  F2FP.F16.F32.PACK_AB R85, RZ, R85 ;  /* 0x00000055ff55723e */ /* 0x000fe200000000ff */
[----:B------:R-:W-:Y:S01]  /*5ea0*/  @P5 IMAD.MOV.U32 R5, RZ, RZ, R9 ;  /* 0x000000ffff055224 */ /* 0x000fe200078e0009 */
[----:B------:R-:W-:-:S02]  /*5eb0*/  F2FP.F16.F32.PACK_AB R86, RZ, R86 ;  /* 0x00000056ff56723e */ /* 0x000fc400000000ff */
[----:B------:R-:W-:Y:S02]  /*5ec0*/  F2FP.F16.F32.PACK_AB R87, RZ, R87 ;  /* 0x00000057ff57723e */ /* 0x000fe400000000ff */
[----:B------:R0:W-:Y:S01]  /*5ed0*/  @P5 STG.E.U16 desc[UR36][R4.64+0xd2], R79 ;  /* 0x0000d24f04005986 */ /* 0x0001e2000c101524 */
[C---:B------:R-:W-:Y:S02]  /*5ee0*/  ISETP.GT.AND P5, PT, R3.reuse, RZ, P3 ;  /* 0x000000ff0300720c */ /* 0x040fe40001fa4270 */
[----:B------:R-:W-:-:S11]  /*5ef0*/  ISETP.GT.AND P3, PT, R3, 0x8, P3 ;  /* 0x000000080300780c */ /* 0x000fd60001f64270 */
[----:B0-----:R-:W-:Y:S02]  /*5f00*/  @P5 IMAD.MOV.U32 R4, RZ, RZ, R6 ;  /* 0x000000ffff045224 */ /* 0x001fe400078e0006 */
[----:B------:R-:W-:-:S05]  /*5f10*/  @P5 IMAD.MOV.U32 R5, RZ, RZ, R7 ;  /* 0x000000ffff055224 */ /* 0x000fca00078e0007 */
[----:B------:R0:W-:Y:S01]  /*5f20*/  @P5 STG.E.U16 desc[UR36][R4.64+0xe0], R80 ;  /* 0x0000e05004005986 */ /* 0x0001e2000c101524 */
[C---:B------:R-:W-:Y:S02]  /*5f30*/  ISETP.GT.AND P5, PT, R3.reuse, RZ, P0 ;  /* 0x000000ff0300720c */ /* 0x040fe400007a4270 */
[----:B------:R-:W-:Y:S01]  /*5f40*/  ISETP.GT.AND P0, PT, R3, 0x8, P0 ;  /* 0x000000080300780c */ /* 0x000fe20000704270 */
[----:B0-----:R-:W-:Y:S02]  /*5f50*/  @P4 IMAD.MOV.U32 R4, RZ, RZ, R6 ;  /* 0x000000ffff044224 */ /* 0x001fe400078e0006 */
[----:B------:R-:W-:-:S05]  /*5f60*/  @P4 IMAD.MOV.U32 R5, RZ, RZ, R7 ;  /* 0x000000ffff054224 */ /* 0x000fca00078e0007 */
[----:B------:R0:W-:Y:S01]  /*5f70*/  @P4 STG.E.U16 desc[UR36][R4.64+0xe2], R81 ;  /* 0x0000e25104004986 */ /* 0x0001e2000c101524 */
[C---:B------:R-:W-:Y:S02]  /*5f80*/  ISETP.GT.AND P4, PT, R3.reuse, RZ, P1 ;  /* 0x000000ff0300720c */ /* 0x040fe40000f84270 */
[----:B------:R-:W-:Y:S01]  /*5f90*/  ISETP.GT.AND P1, PT, R3, 0x8, P1 ;  /* 0x000000080300780c */ /* 0x000fe20000f24270 */
[----:B0-----:R-:W-:Y:S02]  /*5fa0*/  @P3 IMAD.MOV.U32 R4, RZ, RZ, R8 ;  /* 0x000000ffff043224 */ /* 0x001fe400078e0008 */
[----:B------:R-:W-:-:S05]  /*5fb0*/  @P3 IMAD.MOV.U32 R5, RZ, RZ, R9 ;  /* 0x000000ffff053224 */ /* 0x000fca00078e0009 */
[----:B------:R0:W-:Y:S02]  /*5fc0*/  @P3 STG.E.U16 desc[UR36][R4.64+0xe0], R82 ;  /* 0x0000e05204003986 */ /* 0x0001e4000c101524 */
[----:B0-----:R-:W-:Y:S02]  /*5fd0*/  @P2 IMAD.MOV.U32 R4, RZ, RZ, R8 ;  /* 0x000000ffff042224 */ /* 0x001fe400078e0008 */
[----:B------:R-:W-:-:S05]  /*5fe0*/  @P2 IMAD.MOV.U32 R5, RZ, RZ, R9 ;  /* 0x000000ffff052224 */ /* 0x000fca00078e0009 */
[----:B------:R0:W-:Y:S02]  /*5ff0*/  @P2 STG.E.U16 desc[UR36][R4.64+0xe2], R83 ;  /* 0x0000e25304002986 */ /* 0x0001e4000c101524 */
[----:B0-----:R-:W-:Y:S02]  /*6000*/  @P4 IMAD.MOV.U32 R4, RZ, RZ, R6 ;  /* 0x000000ffff044224 */ /* 0x001fe400078e0006 */
[----:B------:R-:W-:-:S05]  /*6010*/  @P4 IMAD.MOV.U32 R5, RZ, RZ, R7 ;  /* 0x000000ffff054224 */ /* 0x000fca00078e0007 */
[----:B------:R0:W-:Y:S04]  /*6020*/  @P4 STG.E.U16 desc[UR36][R4.64+0xf0], R84 ;  /* 0x0000f05404004986 */ /* 0x0001e8000c101524 */
[----:B------:R1:W-:Y:S01]  /*6030*/  @P5 STG.E.U16 desc[UR36][R6.64+0xf2], R85 ;  /* 0x0000f25506005986 */ /* 0x0003e2000c101524 */
[----:B0-----:R-:W-:Y:S02]  /*6040*/  @P1 IMAD.MOV.U32 R4, RZ, RZ, R8 ;  /* 0x000000ffff041224 */ /* 0x001fe400078e0008 */
[----:B------:R-:W-:-:S05]  /*6050*/  @P1 IMAD.MOV.U32 R5, RZ, RZ, R9 ;  /* 0x000000ffff051224 */ /* 0x000fca00078e0009 */
[----:B------:R1:W-:Y:S04]  /*6060*/  @P1 STG.E.U16 desc[UR36][R4.64+0xf0], R86 ;  /* 0x0000f05604001986 */ /* 0x0003e8000c101524 */
[----:B------:R1:W-:Y:S02]  /*6070*/  @P0 STG.E.U16 desc[UR36][R8.64+0xf2], R87 ;  /* 0x0000f25708000986 */ /* 0x0003e4000c101524 */
.L_x_161:
[----:B------:R-:W-:Y:S05]  /*6080*/  BSYNC B0 ;  /* 0x0000000000007941 */ /* 0x000fea0003800000 */
.L_x_35:
[----:B------:R-:W-:Y:S01]  /*6090*/  ULDC UR4, c[0x0][0xc] ;  /* 0x0000030000047ab9 */ /* 0x000fe20000000800 */
[----:B------:R-:W-:Y:S01]  /*60a0*/  ULDC UR5, c[0x0][0x10] ;  /* 0x0000040000057ab9 */ /* 0x000fe20000000800 */
[----:B------:R-:W4:Y:S01]  /*60b0*/  LDC R3, c[0x0][0x14] ;  /* 0x00000500ff037b82 */ /* 0x000f220000000800 */
[----:B------:R-:W-:Y:S01]  /*60c0*/  UIMAD.WIDE.U32 UR4, UR4, UR5, URZ ;  /* 0x00000005040472a5 */ /* 0x000fe2000f8e003f */
[----:B------:R-:W-:Y:S02]  /*60d0*/  IMAD.MOV.U32 R93, RZ, RZ, -0x1 ;  /* 0xffffffffff5d7424 */ /* 0x000fe400078e00ff */
[----:B------:R-:W-:-:S03]  /*60e0*/  IMAD.MOV.U32 R91, RZ, RZ, -0x1 ;  /* 0xffffffffff5b7424 */ /* 0x000fc600078e00ff */
[----:B----4-:R-:W-:-:S04]  /*60f0*/  IMAD.WIDE.U32 R16, R3, UR4, R16 ;  /* 0x0000000403107c25 */ /* 0x010fc8000f8e0010 */
[----:B------:R-:W-:Y:S01]  /*6100*/  IMAD R3, R3, UR5, RZ ;  /* 0x0000000503037c24 */ /* 0x000fe2000f8e02ff */
[----:B------:R-:W-:Y:S02]  /*6110*/  ULDC.64 UR4, c[0x0][0x650] ;  /* 0x0001940000047ab9 */ /* 0x000fe40000000a00 */
[----:B------:R-:W-:Y:S01]  /*6120*/  ISETP.GE.U32.AND P0, PT, R16, UR4, PT ;  /* 0x0000000410007c0c */ /* 0x000fe2000bf06070 */
[--C-:B------:R-:W-:Y:S01]  /*6130*/  IMAD.IADD R17, R17, 0x1, R3.reuse ;  /* 0x0000000111117824 */ /* 0x100fe200078e0203 */
[----:B------:R-:W-:-:S04]  /*6140*/  PRMT R3, RZ, 0x7610, R3 ;  /* 0x00007610ff037816 */ /* 0x000fc80000000003 */
[----:B------:R-:W-:-:S13]  /*6150*/  ISETP.GE.U32.AND.EX P0, PT, R17, UR5, PT, P0 ;  /* 0x0000000511007c0c */ /* 0x000fda000bf06100 */
[----:B------:R-:W-:Y:S05]  /*6160*/  @P0 BRA `(.L_x_162) ;  /* 0x0000000400640947 */ /* 0x000fea0003800000 */
[----:B---3--:R-:W3:Y:S01]  /*6170*/  S2R R12, SR_CTAID.X ;  /* 0x00000000000c7919 */ /* 0x008ee20000002500 */
[----:B------:R-:W4:Y:S01]  /*6180*/  LDC.64 R10, c[0x0][0x628] ;  /* 0x00018a00ff0a7b82 */ /* 0x000f220000000a00 */
[----:B------:R-:W-:Y:S01]  /*6190*/  ULDC UR4, c[0x0][0x150] ;  /* 0x0000540000047ab9 */ /* 0x000fe20000000800 */
[----:B-12---:R-:W-:Y:S01]  /*61a0*/  IMAD.MOV.U32 R8, RZ, RZ, R16 ;  /* 0x000000ffff087224 */ /* 0x006fe200078e0010 */
[----:B-----5:R-:W1:Y:S01]  /*61b0*/  S2R R24, SR_CTAID.Y ;  /* 0x0000000000187919 */ /* 0x020e620000002600 */
[----:B------:R-:W-:-:S04]  /*61c0*/  IMAD.MOV.U32 R9, RZ, RZ, R17 ;  /* 0x000000ffff097224 */ /* 0x000fc800078e0011 */
[----:B------:R-:W2:Y:S08]  /*61d0*/  LDC R21, c[0x0][0x144] ;  /* 0x00005100ff157b82 */ /* 0x000eb00000000800 */
[----:B------:R-:W0:Y:S08]  /*61e0*/  LDC R0, c[0x0][0x630] ;  /* 0x00018c00ff007b82 */ /* 0x000e300000000800 */
[----:B------:R-:W0:Y:S01]  /*61f0*/  LDC.64 R14, c[0x0][0x620] ;  /* 0x00018800ff0e7b82 */ /* 0x000e220000000a00 */
[----:B----4-:R-:W-:-:S04]  /*6200*/  ISETP.NE.U32.AND P0, PT, R10, RZ, PT ;  /* 0x000000ff0a00720c */ /* 0x010fc80003f05070 */
[----:B------:R-:W-:Y:S02]  /*6210*/  ISETP.NE.AND.EX P0, PT, R11, RZ, PT, P0 ;  /* 0x000000ff0b00720c */ /* 0x000fe40003f05300 */
[----:B---3--:R-:W-:-:S05]  /*6220*/  I2FP.F32.U32 R3, R12 ;  /* 0x0000000c00037245 */ /* 0x008fca0000201000 */
[----:B------:R-:W-:-:S04]  /*6230*/  FMUL R3, R3, UR4 ;  /* 0x0000000403037c20 */ /* 0x000fc80008400000 */
[----:B------:R3:W4:Y:S02]  /*6240*/  F2I.U32.TRUNC.NTZ R20, R3 ;  /* 0x0000000300147305 */ /* 0x000724000020f000 */
[----:B-12---:R-:W-:Y:S05]  /*6250*/  @!P0 BRA `(.L_x_163) ;  /* 0x0000000000288947 */ /* 0x006fea0003800000 */
[----:B---3--:R-:W1:Y:S02]  /*6260*/  LDC R3, c[0x0][0x634] ;  /* 0x00018d00ff037b82 */ /* 0x008e640000000800 */
[----:B-1----:R-:W-:-:S05]  /*6270*/  IADD3 R3, P0, R16, R3, RZ ;  /* 0x0000000310037210 */ /* 0x002fca0007f1e0ff */
[----:B------:R-:W-:-:S04]  /*6280*/  IMAD.X R13, RZ, RZ, R17, P0 ;  /* 0x000000ffff0d7224 */ /* 0x000fc800000e0611 */
[----:B0-----:R-:W-:-:S04]  /*6290*/  IMAD.WIDE.U32 R4, R13, R10, RZ ;  /* 0x0000000a0d047225 */ /* 0x001fc800078e00ff */
[----:B------:R-:W-:-:S04]  /*62a0*/  IMAD.WIDE.U32 R6, P0, R3, R11, R4 ;  /* 0x0000000b03067225 */ /* 0x000fc80007800004 */
[----:B------:R-:W-:-:S04]  /*62b0*/  IMAD.WIDE.U32 R4, R3, R10, RZ ;  /* 0x0000000a03047225 */ /* 0x000fc800078e00ff */
[----:B------:R-:W-:Y:S01]  /*62c0*/  IMAD.X R9, RZ, RZ, RZ, P0 ;  /* 0x000000ffff097224 */ /* 0x000fe200000e06ff */
[----:B------:R-:W-:Y:S01]  /*62d0*/  IADD3 RZ, P0, R5, R6, RZ ;  /* 0x0000000605ff7210 */ /* 0x000fe20007f1e0ff */
[----:B------:R-:W-:-:S04]  /*62e0*/  IMAD.MOV.U32 R8, RZ, RZ, R7 ;  /* 0x000000ffff087224 */ /* 0x000fc800078e0007 */
[----:B------:R-:W-:-:S08]  /*62f0*/  IMAD.WIDE.U32.X R8, R13, R11, R8, P0 ;  /* 0x0000000b0d087225 */ /* 0x000fd000000e0408 */
.L_x_163:
[----:B------:R-:W1:Y:S01]  /*6300*/  LDC.64 R28, c[0x0][0x640] ;  /* 0x00019000ff1c7b82 */ /* 0x000e620000000a00 */
[-CC-:B0-----:R-:W-:Y:S01]  /*6310*/  SHF.R.U64 R91, R8, R0.reuse, R9.reuse ;  /* 0x00000000085b7219 */ /* 0x181fe20000001209 */
[----:B----4-:R-:W-:Y:S01]  /*6320*/  IMAD.MOV R20, RZ, RZ, -R20 ;  /* 0x000000ffff147224 */ /* 0x010fe200078e0a14 */
[----:B------:R-:W-:Y:S01]  /*6330*/  SHF.R.U32.HI R0, RZ, R0, R9 ;  /* 0x00000000ff007219 */ /* 0x000fe20000011609 */
[----:B------:R-:W-:Y:S01]  /*6340*/  ULDC UR4, c[0x0][0x154] ;  /* 0x0000550000047ab9 */ /* 0x000fe20000000800 */
[----:B---3--:R-:W-:Y:S01]  /*6350*/  IADD3 R3, P0, RZ, -R91, RZ ;  /* 0x8000005bff037210 */ /* 0x008fe20007f1e0ff */
[----:B------:R-:W-:Y:S02]  /*6360*/  IMAD R21, R21, R20, R12 ;  /* 0x0000001415157224 */ /* 0x000fe400078e020c */
[----:B------:R-:W0:Y:S01]  /*6370*/  LDC R6, c[0x0][0x618] ;  /* 0x00018600ff067b82 */ /* 0x000e220000000800 */
[----:B------:R-:W-:Y:S02]  /*6380*/  IMAD.MOV.U32 R7, RZ, RZ, 0x1 ;  /* 0x00000001ff077424 */ /* 0x000fe400078e00ff */
[----:B------:R-:W-:-:S04]  /*6390*/  IMAD.X R5, RZ, RZ, ~R0, P0 ;  /* 0x000000ffff057224 */ /* 0x000fc800000e0e00 */
[-C--:B------:R-:W-:Y:S01]  /*63a0*/  IMAD R0, R5, R14.reuse, RZ ;  /* 0x0000000e05007224 */ /* 0x080fe200078e02ff */
[----:B------:R-:W2:Y:S01]  /*63b0*/  LDC R8, c[0x0][0x608] ;  /* 0x00018200ff087b82 */ /* 0x000ea20000000800 */
[----:B------:R-:W-:-:S04]  /*63c0*/  IMAD.WIDE.U32 R4, R3, R14, R16 ;  /* 0x0000000e03047225 */ /* 0x000fc800078e0010 */
[----:B------:R-:W-:Y:S01]  /*63d0*/  IMAD R3, R3, R15, R0 ;  /* 0x0000000f03037224 */ /* 0x000fe200078e0200 */
[----:B------:R-:W-:Y:S02]  /*63e0*/  I2FP.F32.U32 R0, R24 ;  /* 0x0000001800007245 */ /* 0x000fe40000201000 */
[----:B------:R-:W3:Y:S01]  /*63f0*/  LDC R26, c[0x0][0x658] ;  /* 0x00019600ff1a7b82 */ /* 0x000ee20000000800 */
[----:B------:R-:W-:Y:S01]  /*6400*/  IMAD.IADD R3, R5, 0x1, R3 ;  /* 0x0000000105037824 */ /* 0x000fe200078e0203 */
[----:B-1----:R-:W-:Y:S01]  /*6410*/  ISETP.NE.U32.AND P0, PT, R28, RZ, PT ;  /* 0x000000ff1c00720c */ /* 0x002fe20003f05070 */
[----:B------:R-:W-:Y:S01]  /*6420*/  FMUL R0, R0, UR4 ;  /* 0x0000000400007c20 */ /* 0x000fe20008400000 */
[----:B------:R-:W-:Y:S02]  /*6430*/  IMAD.MOV.U32 R5, RZ, RZ, -0x1 ;  /* 0xffffffffff057424 */ /* 0x000fe400078e00ff */
[----:B------:R-:W-:Y:S01]  /*6440*/  ISETP.NE.AND.EX P0, PT, R29, RZ, PT, P0 ;  /* 0x000000ff1d00720c */ /* 0x000fe20003f05300 */
[----:B------:R1:W4:Y:S01]  /*6450*/  F2I.U32.TRUNC.NTZ R13, R0 ;  /* 0x00000000000d7305 */ /* 0x000322000020f000 */
[----:B------:R-:W1:Y:S01]  /*6460*/  LDC R15, c[0x0][0x148] ;  /* 0x00005200ff0f7b82 */ /* 0x000e620000000800 */
[----:B0-----:R-:W-:-:S02]  /*6470*/  SHF.R.U64 R12, R4, R6, R3 ;  /* 0x00000006040c7219 */ /* 0x001fc40000001203 */
[----:B------:R-:W-:-:S05]  /*6480*/  SHF.R.U32.HI R3, RZ, R6, R3 ;  /* 0x00000006ff037219 */ /* 0x000fca0000011603 */
[----:B------:R-:W0:Y:S01]  /*6490*/  LDC R20, c[0x0][0x600] ;  /* 0x00018000ff147b82 */ /* 0x000e220000000800 */
[-CC-:B--2---:R-:W-:Y:S02]  /*64a0*/  SHF.R.U64 R10, R12, R8.reuse, R3.reuse ;  /* 0x000000080c0a7219 */ /* 0x184fe40000001203 */
[----:B------:R-:W-:-:S05]  /*64b0*/  SHF.R.U32.HI R3, RZ, R8, R3 ;  /* 0x00000008ff037219 */ /* 0x000fca0000011603 */
[----:B------:R-:W2:Y:S01]  /*64c0*/  LDC R27, c[0x0][0x648] ;  /* 0x00019200ff1b7b82 */ /* 0x000ea20000000800 */
[-C--:B---3--:R-:W-:Y:S02]  /*64d0*/  SHF.L.U32 R4, R5, R26.reuse, RZ ;  /* 0x0000001a05047219 */ /* 0x088fe400000006ff */
[-CC-:B------:R-:W-:Y:S02]  /*64e0*/  SHF.R.U64 R14, R10, R26.reuse, R3.reuse ;  /* 0x0000001a0a0e7219 */ /* 0x180fe40000001203 */
[----:B------:R-:W-:Y:S02]  /*64f0*/  SHF.R.U32.HI R5, RZ, R26, R3 ;  /* 0x0000001aff057219 */ /* 0x000fe40000011603 */
[----:B------:R-:W-:Y:S01]  /*6500*/  LOP3.LUT R25, RZ, R4, RZ, 0x33, !PT ;  /* 0x00000004ff197212 */ /* 0x000fe200078e33ff */
[----:B------:R-:W3:Y:S01]  /*6510*/  LDC R30, c[0x0][0x638] ;  /* 0x00018e00ff1e7b82 */ /* 0x000ee20000000800 */
[----:B------:R-:W-:Y:S01]  /*6520*/  SHF.L.U32 R26, R7, R26, RZ ;  /* 0x0000001a071a7219 */ /* 0x000fe200000006ff */
[----:B------:R-:W-:-:S06]  /*6530*/  IMAD.MOV.U32 R4, RZ, RZ, R14 ;  /* 0x000000ffff047224 */ /* 0x000fcc00078e000e */
[----:B------:R-:W0:Y:S01]  /*6540*/  LDC R31, c[0x0][0x610] ;  /* 0x00018400ff1f7b82 */ /* 0x000e220000000800 */
[----:B----4-:R-:W-:Y:S05]  /*6550*/  @!P0 BRA `(.L_x_164) ;  /* 0x0000000000288947 */ /* 0x010fea0003800000 */
        /* <DEDUP_REMOVED lines=10> */
.L_x_164:
[----:B------:R-:W-:Y:S01]  /*6600*/  ISETP.NE.AND P0, PT, R2, 0x1, PT ;  /* 0x000000010200780c */ /* 0x000fe20003f05270 */
[----:B0-----:R-:W-:Y:S01]  /*6610*/  VIADD R7, R20, 0xffffffff ;  /* 0xffffffff14077836 */ /* 0x001fe20000000000 */
[----:B-12---:R-:W-:Y:S01]  /*6620*/  SHF.R.U64 R0, R4, R27, R5 ;  /* 0x0000001b04007219 */ /* 0x006fe20000001205 */
[----:B------:R-:W-:Y:S01]  /*6630*/  IMAD.MOV R13, RZ, RZ, -R13 ;  /* 0x000000ffff0d7224 */ /* 0x000fe200078e0a0d */
[----:B------:R-:W-:Y:S01]  /*6640*/  LOP3.LUT R5, R10, R25, RZ, 0xc0, !PT ;  /* 0x000000190a057212 */ /* 0x000fe200078ec0ff */
[----:B------:R-:W-:Y:S01]  /*6650*/  IMAD.MOV.U32 R4, RZ, RZ, 0x1 ;  /* 0x00000001ff047424 */ /* 0x000fe200078e00ff */
[----:B------:R-:W-:Y:S01]  /*6660*/  LOP3.LUT R12, R12, R7, RZ, 0xc0, !PT ;  /* 0x000000070c0c7212 */ /* 0x000fe200078ec0ff */
[----:B------:R-:W-:Y:S02]  /*6670*/  IMAD.MOV R3, RZ, RZ, -R0 ;  /* 0x000000ffff037224 */ /* 0x000fe400078e0a00 */
[----:B------:R-:W-:Y:S02]  /*6680*/  IMAD R0, R26, R0, R5 ;  /* 0x000000001a007224 */ /* 0x000fe400078e0205 */
[----:B---3--:R-:W-:-:S02]  /*6690*/  IMAD R3, R3, R30, R14 ;  /* 0x0000001e03037224 */ /* 0x008fc400078e020e */
[----:B------:R-:W-:Y:S02]  /*66a0*/  @P0 IMAD R21, R15, R13, R24 ;  /* 0x0000000d0f150224 */ /* 0x000fe400078e0218 */
[----:B------:R-:W-:Y:S01]  /*66b0*/  IMAD R5, R3, R20, R12 ;  /* 0x0000001403057224 */ /* 0x000fe200078e020c */
[----:B------:R-:W-:Y:S01]  /*66c0*/  PRMT R3, R4, 0x7610, R3 ;  /* 0x0000761004037816 */ /* 0x000fe20000000003 */
[----:B------:R-:W-:-:S05]  /*66d0*/  IMAD R0, R0, R31, R21 ;  /* 0x0000001f00007224 */ /* 0x000fca00078e0215 */
[----:B------:R-:W-:Y:S02]  /*66e0*/  SEL R93, R5, R0, !P0 ;  /* 0x00000000055d7207 */ /* 0x000fe40004000000 */
[----:B------:R-:W-:-:S07]  /*66f0*/  SEL R0, R0, R5, !P0 ;  /* 0x0000000500007207 */ /* 0x000fce0004000000 */
.L_x_162:
[----:B------:R-:W-:Y:S01]  /*6700*/  LOP3.LUT P0, RZ, R3, 0xff, RZ, 0xc0, !PT ;  /* 0x000000ff03ff7812 */ /* 0x000fe2000780c0ff */
[----:B------:R-:W-:-:S12]  /*6710*/  IMAD.MOV.U32 R92, RZ, RZ, R0 ;  /* 0x000000ffff5c7224 */ /* 0x000fd800078e0000 */
[----:B------:R-:W-:Y:S05]  /*6720*/  @P0 BRA `(.L_x_165) ;  /* 0xffffffac000c0947 */ /* 0x000fea000383ffff */
[----:B------:R-:W-:Y:S05]  /*6730*/  EXIT ;  /* 0x000000000000794d */ /* 0x000fea0003800000 */
.L_x_8:
[----:B0-----:R-:W-:Y:S01]  /*6740*/  ULDC.64 UR4, c[0x0][0x650] ;  /* 0x0001940000047ab9 */ /* 0x001fe20000000a00 */
        /* <DEDUP_REMOVED lines=25> */
.L_x_167:
[----:B------:R-:W0:Y:S01]  /*68e0*/  LDC.64 R28, c[0x0][0x640] ;  /* 0x00019000ff1c7b82 */ /* 0x000e220000000a00 */
[-CC-:B------:R-:W-:Y:S01]  /*68f0*/  SHF.R.U64 R22, R12, R6.reuse, R13.reuse ;  /* 0x000000060c167219 */ /* 0x180fe2000000120d */
[----:B------:R-:W-:Y:S01]  /*6900*/  IMAD.MOV.U32 R30, RZ, RZ, 0x1 ;  /* 0x00000001ff1e7424 */ /* 0x000fe200078e00ff */
[----:B------:R-:W-:Y:S02]  /*6910*/  SHF.R.U32.HI R6, RZ, R6, R13 ;  /* 0x00000006ff067219 */ /* 0x000fe4000001160d */
        /* <DEDUP_REMOVED lines=8> */
[----:B------:R-:W-:Y:S01]  /*69a0*/  IMAD.IADD R9, R9, 0x1, R11 ;  /* 0x0000000109097824 */ /* 0x000fe200078e020b */
[----:B0-----:R-:W-:-:S04]  /*69b0*/  ISETP.NE.U32.AND P0, PT, R28, RZ, PT ;  /* 0x000000ff1c00720c */ /* 0x001fc80003f05070 */
[----:B------:R-:W-:Y:S02]  /*69c0*/  ISETP.NE.AND.EX P0, PT, R29, RZ, PT, P0 ;  /* 0x000000ff1d00720c */ /* 0x000fe40003f05300 */
[----:B------:R-:W0:Y:S01]  /*69d0*/  LDC R20, c[0x0][0x600] ;  /* 0x00018000ff147b82 */ /* 0x000e220000000800 */
[-CC-:B-1----:R-:W-:Y:S01]  /*69e0*/  SHF.R.U64 R14, R8, R10.reuse, R9.reuse ;  /* 0x0000000a080e7219 */ /* 0x182fe20000001209 */
[----:B------:R-:W-:Y:S01]  /*69f0*/  IMAD.MOV.U32 R8, RZ, RZ, -0x1 ;  /* 0xffffffffff087424 */ /* 0x000fe200078e00ff */
[----:B------:R-:W-:-:S05]  /*6a00*/  SHF.R.U32.HI R9, RZ, R10, R9 ;  /* 0x0000000aff097219 */ /* 0x000fca0000011609 */
[----:B------:R-:W1:Y:S01]  /*6a10*/  LDC R24, c[0x0][0x648] ;  /* 0x00019200ff187b82 */ /* 0x000e620000000800 */
[-CC-:B--2---:R-:W-:Y:S02]  /*6a20*/  SHF.R.U64 R23, R14, R12.reuse, R9.reuse ;  /* 0x0000000c0e177219 */ /* 0x184fe40000001209 */
[----:B------:R-:W-:-:S05]  /*6a30*/  SHF.R.U32.HI R6, RZ, R12, R9 ;  /* 0x0000000cff067219 */ /* 0x000fca0000011609 */
[----:B------:R-:W2:Y:S01]  /*6a40*/  LDC R26, c[0x0][0x638] ;  /* 0x00018e00ff1a7b82 */ /* 0x000ea20000000800 */
[-C--:B---3--:R-:W-:Y:S02]  /*6a50*/  SHF.L.U32 R8, R8, R27.reuse, RZ ;  /* 0x0000001b08087219 */ /* 0x088fe400000006ff */
[-CC-:B------:R-:W-:Y:S02]  /*6a60*/  SHF.R.U64 R25, R23, R27.reuse, R6.reuse ;  /* 0x0000001b17197219 */ /* 0x180fe40000001206 */
[----:B------:R-:W-:Y:S02]  /*6a70*/  LOP3.LUT R32, RZ, R8, RZ, 0x33, !PT ;  /* 0x00000008ff207212 */ /* 0x000fe400078e33ff */
[----:B------:R-:W-:Y:S01]  /*6a80*/  SHF.R.U32.HI R9, RZ, R27, R6 ;  /* 0x0000001bff097219 */ /* 0x000fe20000011606 */
[----:B------:R-:W3:Y:S01]  /*6a90*/  LDC R31, c[0x0][0x610] ;  /* 0x00018400ff1f7b82 */ /* 0x000ee20000000800 */
[----:B------:R-:W-:Y:S01]  /*6aa0*/  IMAD.MOV.U32 R8, RZ, RZ, R25 ;  /* 0x000000ffff087224 */ /* 0x000fe200078e0019 */
[----:B------:R-:W-:Y:S06]  /*6ab0*/  @!P0 BRA `(.L_x_168) ;  /* 0x0000000000288947 */ /* 0x000fec0003800000 */
        /* <DEDUP_REMOVED lines=10> */
.L_x_168:
[----:B------:R-:W-:Y:S01]  /*6b60*/  ISETP.NE.AND P0, PT, R2, 0x1, PT ;  /* 0x000000010200780c */ /* 0x000fe20003f05270 */
[----:B------:R-:W-:Y:S01]  /*6b70*/  IMAD.MOV.U32 R13, RZ, RZ, R22 ;  /* 0x000000ffff0d7224 */ /* 0x000fe200078e0016 */
[----:B-1----:R-:W-:Y:S01]  /*6b80*/  SHF.R.U64 R6, R8, R24, R9 ;  /* 0x0000001808067219 */ /* 0x002fe20000001209 */
[----:B0-----:R-:W-:Y:S01]  /*6b90*/  VIADD R9, R20, 0xffffffff ;  /* 0xffffffff14097836 */ /* 0x001fe20000000000 */
[----:B------:R-:W-:Y:S02]  /*6ba0*/  SHF.L.U32 R30, R30, R27, RZ ;  /* 0x0000001b1e1e7219 */ /* 0x000fe400000006ff */
[----:B------:R-:W-:Y:S01]  /*6bb0*/  LOP3.LUT R5, R23, R32, RZ, 0xc0, !PT ;  /* 0x0000002017057212 */ /* 0x000fe200078ec0ff */
[----:B------:R-:W-:-:S04]  /*6bc0*/  IMAD.MOV R8, RZ, RZ, -R6 ;  /* 0x000000ffff087224 */ /* 0x000fc800078e0a06 */
[----:B------:R-:W-:Y:S01]  /*6bd0*/  IMAD R6, R30, R6, R5 ;  /* 0x000000061e067224 */ /* 0x000fe200078e0205 */
[----:B------:R-:W-:Y:S01]  /*6be0*/  LOP3.LUT R5, R14, R9, RZ, 0xc0, !PT ;  /* 0x000000090e057212 */ /* 0x000fe200078ec0ff */
[----:B------:R-:W-:Y:S02]  /*6bf0*/  @P0 IMAD R3, R7, R21, R4 ;  /* 0x0000001507030224 */ /* 0x000fe400078e0204 */
[----:B--2---:R-:W-:Y:S02]  /*6c00*/  IMAD R4, R8, R26, R25 ;  /* 0x0000001a08047224 */ /* 0x004fe400078e0219 */
[----:B---3--:R-:W-:Y:S02]  /*6c10*/  IMAD R3, R6, R31, R3 ;  /* 0x0000001f06037224 */ /* 0x008fe400078e0203 */
[----:B------:R-:W-:Y:S02]  /*6c20*/  IMAD R4, R4, R20, R5 ;  /* 0x0000001404047224 */ /* 0x000fe400078e0205 */
[----:B------:R-:W-:-:S03]  /*6c30*/  IMAD.MOV.U32 R6, RZ, RZ, 0x1 ;  /* 0x00000001ff067424 */ /* 0x000fc600078e00ff */
[----:B------:R-:W-:Y:S02]  /*6c40*/  SEL R20, R4, R3, !P0 ;  /* 0x0000000304147207 */ /* 0x000fe40004000000 */
[----:B------:R-:W-:-:S07]  /*6c50*/  SEL R11, R3, R4, !P0 ;  /* 0x00000004030b7207 */ /* 0x000fce0004000000 */
.L_x_166:
[----:B------:R-:W-:-:S08]  /*6c60*/  NOP ;  /* 0x0000000000007918 */ /* 0x000fd00000000000 */
[----:B------:R-:W0:-:S00]  /*6c70*/  USETMAXREG.DEALLOC.CTAPOOL 0x28 ;  /* 0x00000028000079c8 */ /* 0x000e0000080e0500 */
[----:B0-----:R-:W-:-:S13]  /*6c80*/  ISETP.NE.AND P0, PT, R0, RZ, PT ;  /* 0x000000ff0000720c */ /* 0x001fda0003f05270 */
[----:B------:R-:W-:Y:S05]  /*6c90*/  @P0 EXIT ;  /* 0x000000000000094d */ /* 0x000fea0003800000 */
[----:B------:R-:W-:Y:S01]  /*6ca0*/  LOP3.LUT P0, RZ, R6, 0xff, RZ, 0xc0, !PT ;  /* 0x000000ff06ff7812 */ /* 0x000fe2000780c0ff */
[----:B------:R-:W-:Y:S02]  /*6cb0*/  IMAD.MOV.U32 R0, RZ, RZ, 0x1 ;  /* 0x00000001ff007424 */ /* 0x000fe400078e00ff */
[----:B------:R-:W-:-:S10]  /*6cc0*/  IMAD.MOV.U32 R12, RZ, RZ, RZ ;  /* 0x000000ffff0c7224 */ /* 0x000fd400078e00ff */
[----:B------:R-:W-:Y:S05]  /*6cd0*/  @!P0 BRA `(.L_x_169) ;  /* 0x0000000c00808947 */ /* 0x000fea0003800000 */
[----:B------:R-:W0:Y:S01]  /*6ce0*/  LDC R0, c[0x0][0x28c] ;  /* 0x0000a300ff007b82 */ /* 0x000e220000000800 */
[----:B------:R-:W-:Y:S01]  /*6cf0*/  UMOV UR14, 0x1 ;  /* 0x00000001000e7882 */ /* 0x000fe20000000000 */
[----:B------:R-:W-:Y:S01]  /*6d00*/  ULDC UR9, c[0x0][0xc] ;  /* 0x0000030000097ab9 */ /* 0x000fe20000000800 */
[----:B------:R-:W-:Y:S01]  /*6d10*/  ULDC UR12, c[0x0][0x10] ;  /* 0x00000400000c7ab9 */ /* 0x000fe20000000800 */
[----:B------:R-:W-:Y:S01]  /*6d20*/  ULDC UR5, c[0x0][0x658] ;  /* 0x0001960000057ab9 */ /* 0x000fe20000000800 */
[----:B------:R-:W-:Y:S01]  /*6d30*/  UMOV UR7, 0xffffffff ;  /* 0xffffffff00077882 */ /* 0x000fe20000000000 */
[----:B------:R-:W-:Y:S01]  /*6d40*/  BSSY B0, `(.L_x_169) ;  /* 0x00000d9000007945 */ /* 0x000fe20003800000 */
[----:B------:R-:W-:Y:S01]  /*6d50*/  USHF.L.U32 UR7, UR7, UR5, URZ ;  /* 0x0000000507077299 */ /* 0x000fe2000800063f */
[----:B------:R-:W1:Y:S01]  /*6d60*/  S2UR UR8, SR_CgaCtaId ;  /* 0x00000000000879c3 */ /* 0x000e620000008800 */
[----:B------:R-:W-:Y:S01]  /*6d70*/  USHF.L.U32 UR5, UR14, UR5, URZ ;  /* 0x000000050e057299 */ /* 0x000fe2000800063f */
[----:B------:R-:W-:Y:S01]  /*6d80*/  IMAD.MOV.U32 R10, RZ, RZ, 0x1 ;  /* 0x00000001ff0a7424 */ /* 0x000fe200078e00ff */
[----:B------:R-:W-:Y:S01]  /*6d90*/  LOP3.LUT R9, R19, 0x2, RZ, 0xfc, !PT ;  /* 0x0000000213097812 */ /* 0x000fe200078efcff */
[----:B------:R-:W-:Y:S01]  /*6da0*/  IMAD.MOV.U32 R12, RZ, RZ, RZ ;  /* 0x000000ffff0c7224 */ /* 0x000fe200078e00ff */
[----:B------:R-:W-:Y:S01]  /*6db0*/  ULDC UR4, c[0x0][0x600] ;  /* 0x0001800000047ab9 */ /* 0x000fe20000000800 */
[----:B------:R-:W-:Y:S01]  /*6dc0*/  UMOV UR15, 0x5 ;  /* 0x00000005000f7882 */ /* 0x000fe20000000000 */
[----:B------:R-:W-:-:S02]  /*6dd0*/  UIADD3 UR4, UR4, -0x1, URZ ;  /* 0xffffffff04047890 */ /* 0x000fc4000fffe03f */
[----:B------:R-:W-:Y:S01]  /*6de0*/  ULOP3.LUT UR7, URZ, UR7, URZ, 0x33, !UPT ;  /* 0x000000073f077292 */ /* 0x000fe2000f8e333f */
[----:B------:R-:W-:Y:S01]  /*6df0*/  ULDC.64 UR28, c[0x0][0x198] ;  /* 0x00006600001c7ab9 */ /* 0x000fe20000000a00 */
[----:B0-----:R-:W-:-:S05]  /*6e00*/  VIADD R0, R0, 0x1f ;  /* 0x0000001f00007836 */ /* 0x001fca0000000000 */
[----:B------:R-:W-:Y:S01]  /*6e10*/  SHF.R.S32.HI R3, RZ, 0x1f, R0 ;  /* 0x0000001fff037819 */ /* 0x000fe20000011400 */
[----:B-1----:R-:W-:-:S03]  /*6e20*/  ULOP3.LUT UR10, UR8, 0x1, URZ, 0xc0, !UPT ;  /* 0x00000001080a7892 */ /* 0x002fc6000f8ec03f */
[----:B------:R-:W-:Y:S01]  /*6e30*/  LEA.HI R3, R3, R0, RZ, 0x5 ;  /* 0x0000000003037211 */ /* 0x000fe200078f28ff */
[----:B------:R-:W-:Y:S01]  /*6e40*/  USHF.R.U32.HI UR27, URZ, 0x1, UR8 ;  /* 0x000000013f1b7899 */ /* 0x000fe20008011608 */
[----:B------:R-:W-:Y:S01]  /*6e50*/  IMAD.MOV.U32 R0, RZ, RZ, 0x1 ;  /* 0x00000001ff007424 */ /* 0x000fe200078e00ff */
[----:B------:R-:W-:Y:S01]  /*6e60*/  USHF.L.U32 UR6, UR8, 0x6, URZ ;  /* 0x0000000608067899 */ /* 0x000fe2000800063f */
[----:B------:R-:W-:Y:S01]  /*6e70*/  SHF.R.S32.HI R3, RZ, 0x5, R3 ;  /* 0x00000005ff037819 */ /* 0x000fe20000011403 */
[----:B------:R-:W-:Y:S02]  /*6e80*/  USHF.L.U32 UR30, UR8, 0xb, URZ ;  /* 0x0000000b081e7899 */ /* 0x000fe4000800063f */
[----:B------:R-:W-:Y:S02]  /*6e90*/  ULOP3.LUT UR8, UR8, 0xfffffffe, URZ, 0xc0, !UPT ;  /* 0xfffffffe08087892 */ /* 0x000fe4000f8ec03f */
[----:B------:R-:W-:Y:S01]  /*6ea0*/  UISETP.GT.U32.AND UP0, UPT, UR10, 0xffff, UPT ;  /* 0x0000ffff0a00788c */ /* 0x000fe2000bf04070 */
[----:B------:R-:W-:Y:S01]  /*6eb0*/  VIADD R8, R3, 0x1 ;  /* 0x0000000103087836 */ /* 0x000fe20000000000 */
[----:B------:R-:W-:-:S02]  /*6ec0*/  USHF.L.U32 UR13, UR14, UR8, URZ ;  /* 0x000000080e0d7299 */ /* 0x000fc4000800063f */
[----:B------:R-:W-:Y:S02]  /*6ed0*/  ULOP3.LUT UR11, UR8, 0x1, URZ, 0xfc, !UPT ;  /* 0x00000001080b7892 */ /* 0x000fe4000f8efc3f */
[----:B------:R-:W-:Y:S02]  /*6ee0*/  UIMAD.WIDE.U32 UR8, UR9, UR12, URZ ;  /* 0x0000000c090872a5 */ /* 0x000fe4000f8e003f */
[----:B------:R-:W-:Y:S01]  /*6ef0*/  USEL UR10, UR10, 0xffff, !UP0 ;  /* 0x0000ffff0a0a7887 */ /* 0x000fe2000c000000 */
[----:B------:R-:W-:Y:S01]  /*6f00*/  ULDC UR12, c[0x0][0x14] ;  /* 0x00000500000c7ab9 */ /* 0x000fe20000000800 */
[----:B------:R-:W-:Y:S02]  /*6f10*/  USHF.L.U32 UR11, UR14, UR11, URZ ;  /* 0x0000000b0e0b7299 */ /* 0x000fe4000800063f */
[----:B------:R-:W-:Y:S02]  /*6f20*/  UIMAD.WIDE.U32 UR24, UR8, UR12, URZ ;  /* 0x0000000c081872a5 */ /* 0x000fe4000f8e003f */
[----:B------:R-:W-:-:S02]  /*6f30*/  UIMAD UR14, UR9, UR12, URZ ;  /* 0x0000000c090e72a4 */ /* 0x000fc4000f8e023f */
[----:B------:R-:W-:Y:S02]  /*6f40*/  ULOP3.LUT UR10, UR10, 0xffff, URZ, 0xc0, !UPT ;  /* 0x0000ffff0a0a7892 */ /* 0x000fe4000f8ec03f */
[----:B------:R-:W-:Y:S02]  /*6f50*/  ULOP3.LUT UR6, UR6, 0x40, URZ, 0xc0, !UPT ;  /* 0x0000004006067892 */ /* 0x000fe4000f8ec03f */
[----:B------:R-:W-:Y:S02]  /*6f60*/  ULOP3.LUT UR13, UR13, UR11, URZ, 0xfc, !UPT ;  /* 0x0000000b0d0d7292 */ /* 0x000fe4000f8efc3f */
[----:B------:R-:W-:Y:S02]  /*6f70*/  UIADD3 UR14, UR25, UR14, URZ ;  /* 0x0000000e190e7290 */ /* 0x000fe4000fffe03f */
[----:B------:R-:W-:-:S12]  /*6f80*/  USHF.L.U32 UR15, UR15, UR10, URZ ;  /* 0x0000000a0f0f7299 */ /* 0x000fd8000800063f */
.L_x_180:
[----:B------:R-:W-:-:S03]  /*6f90*/  UMOV UR8, 0xffffffff ;  /* 0xffffffff00087882 */ /* 0x000fc60000000000 */
[----:B------:R-:W-:Y:S05]  /*6fa0*/  BRA.DIV UR8, `(.L_x_170) ;  /* 0x00000016081c7947 */ /* 0x000fea000b800000 */
[----:B------:R-:W-:-:S13]  /*6fb0*/  ELECT P6, URZ, PT ;  /* 0x00000000003f782f */ /* 0x000fda00038c0000 */
.L_x_201:
[----:B------:R-:W0:Y:S01]  /*6fc0*/  LDC R4, c[0x0][0x28c] ;  /* 0x0000a300ff047b82 */ /* 0x000e220000000800 */
[----:B------:R-:W-:Y:S01]  /*6fd0*/  BSSY B1, `(.L_x_171) ;  /* 0x000003d000017945 */ /* 0x000fe20003800000 */
[----:B0-----:R-:W-:-:S13]  /*6fe0*/  ISETP.LT.OR P6, PT, R4, 0x1, !P6 ;  /* 0x000000010400780c */ /* 0x001fda00077c1670 */
[----:B------:R-:W-:Y:S05]  /*6ff0*/  @P6 BRA `(.L_x_172) ;  /* 0x0000000000e86947 */ /* 0x000fea0003800000 */
[----:B------:R-:W-:Y:S01]  /*7000*/  LEA R11, R11, UR27, 0x1 ;  /* 0x0000001b0b0b7c11 */ /* 0x000fe2000f8e08ff */
[----:B------:R-:W-:Y:S01]  /*7010*/  IMAD.MOV.U32 R22, RZ, RZ, RZ ;  /* 0x000000ffff167224 */ /* 0x000fe200078e00ff */
[----:B------:R-:W-:Y:S01]  /*7020*/  LEA R20, R20, UR6, 0x7 ;  /* 0x0000000614147c11 */ /* 0x000fe2000f8e38ff */
[----:B------:R-:W-:Y:S02]  /*7030*/  IMAD.MOV.U32 R4, RZ, RZ, R8 ;  /* 0x000000ffff047224 */ /* 0x000fe400078e0008 */
[----:B------:R-:W-:Y:S02]  /*7040*/  IMAD.MOV.U32 R5, RZ, RZ, R0 ;  /* 0x000000ffff057224 */ /* 0x000fe400078e0000 */
[----:B------:R-:W-:Y:S02]  /*7050*/  IMAD.MOV.U32 R6, RZ, RZ, R12 ;  /* 0x000000ffff067224 */ /* 0x000fe400078e000c */
[----:B------:R-:W-:-:S07]  /*7060*/  IMAD.SHL.U32 R15, R11, 0x40, RZ ;  /* 0x000000400b0f7824 */ /* 0x000fce00078e00ff */
.L_x_175:
[----:B------:R-:W0:Y:S01]  /*7070*/  S2R R14, SR_CgaCtaId ;  /* 0x00000000000e7919 */ /* 0x000e220000008800 */
[----:B------:R-:W-:Y:S02]  /*7080*/  MOV R7, 0x400 ;  /* 0x0000040000077802 */ /* 0x000fe40000000f00 */
[----:B------:R-:W-:-:S13]  /*7090*/  LOP3.LUT P1, RZ, R18, 0x7f, RZ, 0xc0, !PT ;  /* 0x0000007f12ff7812 */ /* 0x000fda000782c0ff */
[----:B------:R-:W1:Y:S01]  /*70a0*/  @!P1 LDC R11, c[0x0][0x500] ;  /* 0x00014000ff0b9b82 */ /* 0x000e620000000800 */
[----:B0-----:R-:W-:Y:S02]  /*70b0*/  LEA R21, R14, R7, 0x18 ;  /* 0x000000070e157211 */ /* 0x001fe400078ec0ff */
[----:B------:R-:W-:-:S03]  /*70c0*/  SHF.L.U32 R7, R5, 0x1f, RZ ;  /* 0x0000001f05077819 */ /* 0x000fc600000006ff */
[----:B------:R-:W-:-:S04]  /*70d0*/  IMAD R14, R6, 0x8, R21 ;  /* 0x00000008060e7824 */ /* 0x000fc800078e0215 */
[----:B------:R-:W0:Y:S02]  /*70e0*/  SYNCS.PHASECHK.TRANS64.TRYWAIT P0, [R14+URZ+0x70], R7 ;  /* 0x000070070e0075a7 */ /* 0x000e24000800017f */
[----:B01----:R-:W-:Y:S05]  /*70f0*/  @!P0 BRA `(.L_x_173) ;  /* 0x0000001000e88947 */ /* 0x003fea0003800000 */
.L_x_202:
[----:B0-----:R-:W-:Y:S01]  /*7100*/  PRMT R7, R9, 0x9910, RZ ;  /* 0x0000991009077816 */ /* 0x001fe200000000ff */
[----:B------:R0:W-:Y:S03]  /*7110*/  @!P1 SYNCS.ARRIVE.TRANS64 RZ, [R14+URZ], R11 ;  /* 0x0000000b0eff99a7 */ /* 0x0001e6000800003f */
[----:B------:R-:W-:-:S13]  /*7120*/  ISETP.NE.AND P0, PT, R7, 0x2, PT ;  /* 0x000000020700780c */ /* 0x000fda0003f05270 */
[----:B0-----:R-:W-:Y:S05]  /*7130*/  @P0 BRA `(.L_x_174) ;  /* 0x0000000000040947 */ /* 0x001fea0003800000 */
[----:B------:R-:W-:Y:S01]  /*7140*/  BPT.TRAP 0x1 ;  /* 0x000000040000795c */ /* 0x000fe20000300000 */
.L_x_174:
[----:B------:R-:W-:Y:S01]  /*7150*/  R2UR UR8, R6 ;  /* 0x00000000060872ca */ /* 0x000fe200000e0000 */
[----:B------:R-:W-:Y:S01]  /*7160*/  VIADD R4, R4, 0xffffffff ;  /* 0xffffffff04047836 */ /* 0x000fe20000000000 */
[----:B------:R-:W-:Y:S01]  /*7170*/  R2UR UR17, R21 ;  /* 0x00000000151172ca */ /* 0x000fe200000e0000 */
[----:B------:R-:W-:Y:S01]  /*7180*/  UIADD3 UR16, UP0, UR28, 0xf0, URZ ;  /* 0x000000f01c107890 */ /* 0x000fe2000ff1e03f */
[----:B------:R-:W-:Y:S01]  /*7190*/  R2UR UR23, R15 ;  /* 0x000000000f1772ca */ /* 0x000fe200000e0000 */
[----:B------:R-:W-:Y:S01]  /*71a0*/  UIADD3 UR32, UP1, UR28, 0x1f0, URZ ;  /* 0x000001f01c207890 */ /* 0x000fe2000ff3e03f */
[----:B------:R-:W-:Y:S01]  /*71b0*/  R2UR UR9, R14 ;  /* 0x000000000e0972ca */ /* 0x000fe200000e0000 */
[----:B------:R-:W-:Y:S01]  /*71c0*/  UPRMT UR20, URZ, 0x5410, UR15 ;  /* 0x000054103f147896 */ /* 0x000fe2000800000f */
[----:B------:R-:W-:Y:S01]  /*71d0*/  R2UR UR10, R22 ;  /* 0x00000000160a72ca */ /* 0x000fe200000e0000 */
[----:B------:R-:W-:Y:S01]  /*71e0*/  VIADD R6, R6, 0x1 ;  /* 0x0000000106067836 */ /* 0x000fe20000000000 */
[----:B------:R-:W-:Y:S01]  /*71f0*/  R2UR UR12, R13 ;  /* 0x000000000d0c72ca */ /* 0x000fe200000e0000 */
[----:B------:R-:W-:Y:S01]  /*7200*/  UPRMT UR31, URZ, 0x5410, UR13 ;  /* 0x000054103f1f7896 */ /* 0x000fe2000800000d */
[----:B------:R-:W-:Y:S01]  /*7210*/  R2UR UR26, R20 ;  /* 0x00000000141a72ca */ /* 0x000fe200000e0000 */
[----:B------:R-:W-:Y:S01]  /*7220*/  USHF.L.U32 UR8, UR8, 0xc, URZ ;  /* 0x0000000c08087899 */ /* 0x000fe2000800063f */
[----:B------:R-:W-:Y:S01]  /*7230*/  ISETP.GT.AND P1, PT, R4, 0x1, PT ;  /* 0x000000010400780c */ /* 0x000fe20003f24270 */
[----:B------:R-:W-:Y:S01]  /*7240*/  UIADD3.X UR33, URZ, UR29, URZ, UP1, !UPT ;  /* 0x0000001d3f217290 */ /* 0x000fe20008ffe43f */
[----:B------:R-:W-:Y:S01]  /*7250*/  ISETP.NE.AND P0, PT, R6, 0xe, PT ;  /* 0x0000000e0600780c */ /* 0x000fe20003f05270 */
[----:B------:R-:W-:Y:S01]  /*7260*/  ULEA UR11, UR27, UR8, 0xb ;  /* 0x000000081b0b7291 */ /* 0x000fe2000f8e583f */
[----:B------:R-:W-:Y:S01]  /*7270*/  VIADD R22, R22, 0x20 ;  /* 0x0000002016167836 */ /* 0x000fe20000000000 */
[----:B------:R-:W-:Y:S01]  /*7280*/  ULOP3.LUT UR8, UR8, 0x800, UR30, 0xf8, !UPT ;  /* 0x0000080008087892 */ /* 0x000fe2000f8ef81e */
[----:B------:R-:W-:Y:S01]  /*7290*/  SEL R14, RZ, 0x1, P0 ;  /* 0x00000001ff0e7807 */ /* 0x000fe20000000000 */
[----:B------:R-:W-:Y:S01]  /*72a0*/  ULEA UR11, UR11, UR17, 0x1 ;  /* 0x000000110b0b7291 */ /* 0x000fe2000f8e083f */
[----:B------:R-:W-:Y:S01]  /*72b0*/  SEL R6, R6, RZ, P0 ;  /* 0x000000ff06067207 */ /* 0x000fe20000000000 */
[----:B------:R-:W-:Y:S01]  /*72c0*/  ULEA UR8, UR8, UR17, 0x1 ;  /* 0x0000001108087291 */ /* 0x000fe2000f8e083f */
[----:B------:R-:W-:Y:S01]  /*72d0*/  LOP3.LUT R5, R5, R14, RZ, 0x3c, !PT ;  /* 0x0000000e05057212 */ /* 0x000fe200078e3cff */
[----:B------:R-:W-:-:S02]  /*72e0*/  UIADD3 UR21, UR11, 0x200, URZ ;  /* 0x000002000b157890 */ /* 0x000fc4000fffe03f */
[----:B------:R-:W-:Y:S02]  /*72f0*/  UIADD3.X UR17, URZ, UR29, URZ, UP0, !UPT ;  /* 0x0000001d3f117290 */ /* 0x000fe400087fe43f */
[----:B------:R-:W-:Y:S01]  /*7300*/  UIADD3 UR22, UR8, 0x1c200, URZ ;  /* 0x0001c20008167890 */ /* 0x000fe2000fffe03f */
[----:B------:R-:W-:Y:S01]  /*7310*/  UMOV UR18, 0x0 ;  /* 0x0000000000127882 */ /* 0x000fe20000000000 */
[----:B------:R-:W-:Y:S01]  /*7320*/  UMOV UR19, 0x10000000 ;  /* 0x1000000000137882 */ /* 0x000fe20000000000 */
[----:B------:R-:W-:Y:S01]  /*7330*/  UMOV UR11, UR23 ;  /* 0x00000017000b7c82 */ /* 0x000fe20008000000 */
[----:B------:R-:W-:-:S03]  /*7340*/  UMOV UR8, UR21 ;  /* 0x0000001500087c82 */ /* 0x000fc60008000000 */
[----:B------:R0:W-:Y:S02]  /*7350*/  UTMALDG.3D.MULTICAST [UR8], [UR16], UR20, desc[UR18] ;  /* 0x00001208100073b4 */ /* 0x0001e40008011814 */
[----:B0-----:R-:W-:Y:S01]  /*7360*/  UMOV UR8, UR22 ;  /* 0x0000001600087c82 */ /* 0x001fe20008000000 */
[----:B------:R-:W-:Y:S02]  /*7370*/  UMOV UR11, UR26 ;  /* 0x0000001a000b7c82 */ /* 0x000fe40008000000 */
[----:B------:R0:W-:Y:S02]  /*7380*/  UTMALDG.3D.MULTICAST [UR8], [UR32], UR31, desc[UR18] ;  /* 0x00001208200073b4 */ /* 0x0001e4000801181f */
[----:B0-----:R-:W-:Y:S05]  /*7390*/  @P1 BRA `(.L_x_175) ;  /* 0xfffffffc00341947 */ /* 0x001fea000383ffff */
.L_x_172:
[----:B------:R-:W-:Y:S05]  /*73a0*/  BSYNC B1 ;  /* 0x0000000000017941 */ /* 0x000fea0003800000 */
.L_x_171:
[----:B------:R-:W-:Y:S01]  /*73b0*/  LOP3.LUT P1, RZ, R10, 0xff, RZ, 0xc0, !PT ;  /* 0x000000ff0aff7812 */ /* 0x000fe2000782c0ff */
[C---:B------:R-:W-:Y:S01]  /*73c0*/  IMAD.IADD R12, R3.reuse, 0x1, R12 ;  /* 0x00000001030c7824 */ /* 0x040fe200078e020c */
[----:B------:R-:W-:Y:S01]  /*73d0*/  ULDC.64 UR8, c[0x0][0x650] ;  /* 0x0001940000087ab9 */ /* 0x000fe20000000a00 */
[----:B------:R-:W-:Y:S01]  /*73e0*/  ISETP.GE.U32.AND P2, PT, R3, 0xe, PT ;  /* 0x0000000e0300780c */ /* 0x000fe20003f46070 */
[----:B------:R-:W-:Y:S01]  /*73f0*/  BSSY B1, `(.L_x_176) ;  /* 0x000006b000017945 */ /* 0x000fe20003800000 */
[----:B------:R-:W-:Y:S01]  /*7400*/  IMAD.MOV.U32 R11, RZ, RZ, -0x1 ;  /* 0xffffffffff0b7424 */ /* 0x000fe200078e00ff */
[----:B------:R-:W-:Y:S01]  /*7410*/  SHF.R.U32.HI R4, RZ, 0x1, R12 ;  /* 0x00000001ff047819 */ /* 0x000fe2000001160c */
[----:B------:R-:W-:Y:S01]  /*7420*/  IMAD.MOV.U32 R20, RZ, RZ, -0x1 ;  /* 0xffffffffff147424 */ /* 0x000fe200078e00ff */
[----:B------:R-:W-:Y:S01]  /*7430*/  ISETP.GT.U32.AND P0, PT, R12, 0xd, PT ;  /* 0x0000000d0c00780c */ /* 0x000fe20003f04070 */
[----:B------:R-:W-:Y:S01]  /*7440*/  IMAD.MOV.U32 R13, RZ, RZ, -0x1 ;  /* 0xffffffffff0d7424 */ /* 0x000fe200078e00ff */
[----:B------:R-:W-:-:S02]  /*7450*/  PRMT R10, RZ, 0x7610, R10 ;  /* 0x00007610ff0a7816 */ /* 0x000fc4000000000a */
[----:B------:R-:W-:Y:S01]  /*7460*/  ISETP.LT.U32.AND P0, PT, R3, 0xe, P0 ;  /* 0x0000000e0300780c */ /* 0x000fe20000701070 */
[----:B------:R-:W0:Y:S01]  /*7470*/  @P1 S2R R6, SR_CgaCtaId ;  /* 0x0000000000061919 */ /* 0x000e220000008800 */
[----:B------:R-:W-:-:S04]  /*7480*/  @P1 MOV R5, 0x400 ;  /* 0x0000040000051802 */ /* 0x000fc80000000f00 */
[----:B0-----:R-:W-:Y:S01]  /*7490*/  @P1 LEA R6, R6, R5, 0x18 ;  /* 0x0000000506061211 */ /* 0x001fe200078ec0ff */
[----:B------:R-:W-:-:S03]  /*74a0*/  IMAD.WIDE.U32 R4, R4, -0x6db6db6d, RZ ;  /* 0x9249249304047825 */ /* 0x000fc600078e00ff */
[----:B------:R0:W-:Y:S01]  /*74b0*/  @P1 SYNCS.ARRIVE.TRANS64.A1T0 RZ, [R6+URZ+0xf8], RZ ;  /* 0x0000f8ff06ff19a7 */ /* 0x0001e2000810003f */
[----:B------:R-:W-:Y:S02]  /*74c0*/  IADD3 R16, P1, R16, UR24, RZ ;  /* 0x0000001810107c10 */ /* 0x000fe4000ff3e0ff */
[----:B------:R-:W-:Y:S02]  /*74d0*/  SHF.R.U32.HI R7, RZ, 0x2, R5 ;  /* 0x00000002ff077819 */ /* 0x000fe40000011605 */
[----:B------:R-:W-:Y:S02]  /*74e0*/  SEL R5, RZ, 0x1, !P0 ;  /* 0x00000001ff057807 */ /* 0x000fe40004000000 */
[----:B------:R-:W-:Y:S01]  /*74f0*/  IADD3.X R17, R17, UR14, RZ, P1, !PT ;  /* 0x0000000e11117c10 */ /* 0x000fe20008ffe4ff */
[----:B------:R-:W-:Y:S01]  /*7500*/  IMAD R12, R7, -0xe, R12 ;  /* 0xfffffff2070c7824 */ /* 0x000fe200078e020c */
[----:B------:R-:W-:Y:S02]  /*7510*/  ISETP.GE.U32.AND P0, PT, R16, UR8, PT ;  /* 0x0000000810007c0c */ /* 0x000fe4000bf06070 */
[----:B------:R-:W-:-:S02]  /*7520*/  LOP3.LUT R0, R0, R5, RZ, 0x3c, !PT ;  /* 0x0000000500007212 */ /* 0x000fc400078e3cff */
[----:B------:R-:W-:Y:S02]  /*7530*/  ISETP.GE.U32.AND.EX P0, PT, R17, UR9, PT, P0 ;  /* 0x0000000911007c0c */ /* 0x000fe4000bf06100 */
[----:B------:R-:W-:Y:S02]  /*7540*/  @P2 LOP3.LUT R0, R0, 0x1, R7, 0x78, !PT ;  /* 0x0000000100002812 */ /* 0x000fe400078e7807 */
[----:B------:R-:W-:-:S09]  /*7550*/  PRMT R4, RZ, 0x7610, R4 ;  /* 0x00007610ff047816 */ /* 0x000fd20000000004 */
[----:B0-----:R-:W-:Y:S05]  /*7560*/  @P0 BRA `(.L_x_177) ;  /* 0x00000004004c0947 */ /* 0x001fea0003800000 */
[----:B------:R-:W0:Y:S01]  /*7570*/  S2R R14, SR_CTAID.X ;  /* 0x00000000000e7919 */ /* 0x000e220000002500 */
[----:B------:R-:W-:Y:S01]  /*7580*/  ULDC.64 UR8, c[0x0][0x628] ;  /* 0x00018a0000087ab9 */ /* 0x000fe20000000a00 */
[----:B------:R-:W1:Y:S01]  /*7590*/  LDC R15, c[0x0][0x144] ;  /* 0x00005100ff0f7b82 */ /* 0x000e620000000800 */
[----:B------:R-:W-:Y:S01]  /*75a0*/  ISETP.NE.U32.AND P0, PT, RZ, UR8, PT ;  /* 0x00000008ff007c0c */ /* 0x000fe2000bf05070 */
[----:B------:R-:W2:Y:S01]  /*75b0*/  S2R R11, SR_CTAID.Y ;  /* 0x00000000000b7919 */ /* 0x000ea20000002600 */
[----:B------:R-:W-:Y:S01]  /*75c0*/  ULDC UR10, c[0x0][0x150] ;  /* 0x00005400000a7ab9 */ /* 0x000fe20000000800 */
[----:B------:R-:W-:Y:S01]  /*75d0*/  ULDC UR11, c[0x0][0x630] ;  /* 0x00018c00000b7ab9 */ /* 0x000fe20000000800 */
[----:B------:R-:W-:Y:S01]  /*75e0*/  ISETP.NE.AND.EX P0, PT, RZ, UR9, PT, P0 ;  /* 0x00000009ff007c0c */ /* 0x000fe2000bf05300 */
[----:B------:R-:W-:Y:S01]  /*75f0*/  IMAD.MOV.U32 R4, RZ, RZ, R16 ;  /* 0x000000ffff047224 */ /* 0x000fe200078e0010 */
[----:B0-----:R-:W-:-:S05]  /*7600*/  I2FP.F32.U32 R5, R14 ;  /* 0x0000000e00057245 */ /* 0x001fca0000201000 */
[----:B------:R-:W-:Y:S01]  /*7610*/  FMUL R20, R5, UR10 ;  /* 0x0000000a05147c20 */ /* 0x000fe20008400000 */
[----:B------:R-:W-:-:S05]  /*7620*/  IMAD.MOV.U32 R5, RZ, RZ, R17 ;  /* 0x000000ffff057224 */ /* 0x000fca00078e0011 */
[----:B--2---:R-:W-:Y:S05]  /*7630*/  @!P0 BRA `(.L_x_178) ;  /* 0x0000000000288947 */ /* 0x004fea0003800000 */
[----:B------:R-:W-:Y:S02]  /*7640*/  ULDC UR10, c[0x0][0x634] ;  /* 0x00018d00000a7ab9 */ /* 0x000fe40000000800 */
[----:B------:R-:W-:-:S05]  /*7650*/  IADD3 R5, P0, R16, UR10, RZ ;  /* 0x0000000a10057c10 */ /* 0x000fca000ff1e0ff */
[----:B------:R-:W-:-:S04]  /*7660*/  IMAD.X R13, RZ, RZ, R17, P0 ;  /* 0x000000ffff0d7224 */ /* 0x000fc800000e0611 */
[----:B------:R-:W-:-:S04]  /*7670*/  IMAD.WIDE.U32 R6, R13, UR8, RZ ;  /* 0x000000080d067c25 */ /* 0x000fc8000f8e00ff */
[----:B------:R-:W-:-:S04]  /*7680*/  IMAD.WIDE.U32 R6, P0, R5, UR9, R6 ;  /* 0x0000000905067c25 */ /* 0x000fc8000f800006 */
[----:B------:R-:W-:-:S04]  /*7690*/  IMAD.WIDE.U32 R4, R5, UR8, RZ ;  /* 0x0000000805047c25 */ /* 0x000fc8000f8e00ff */
[----:B------:R-:W-:Y:S01]  /*76a0*/  IMAD.MOV.U32 R4, RZ, RZ, R7 ;  /* 0x000000ffff047224 */ /* 0x000fe200078e0007 */
[----:B------:R-:W-:Y:S01]  /*76b0*/  IADD3 RZ, P1, R5, R6, RZ ;  /* 0x0000000605ff7210 */ /* 0x000fe20007f3e0ff */
[----:B------:R-:W-:-:S04]  /*76c0*/  IMAD.X R5, RZ, RZ, RZ, P0 ;  /* 0x000000ffff057224 */ /* 0x000fc800000e06ff */
[----:B------:R-:W-:-:S08]  /*76d0*/  IMAD.WIDE.U32.X R4, R13, UR9, R4, P1 ;  /* 0x000000090d047c25 */ /* 0x000fd000088e0404 */
.L_x_178:
[--C-:B------:R-:W-:Y:S01]  /*76e0*/  SHF.R.U64 R13, R4, UR11, R5.reuse ;  /* 0x0000000b040d7c19 */ /* 0x100fe20008001205 */
[----:B------:R-:W0:Y:S01]  /*76f0*/  F2I.U32.TRUNC.NTZ R20, R20 ;  /* 0x0000001400147305 */ /* 0x000e22000020f000 */
[----:B------:R-:W-:Y:S01]  /*7700*/  SHF.R.U32.HI R4, RZ, UR11, R5 ;  /* 0x0000000bff047c19 */ /* 0x000fe20008011605 */
[----:B------:R-:W-:Y:S01]  /*7710*/  ULDC.64 UR8, c[0x0][0x620] ;  /* 0x0001880000087ab9 */ /* 0x000fe20000000a00 */
[----:B------:R-:W-:Y:S01]  /*7720*/  IADD3 R7, P0, RZ, -R13, RZ ;  /* 0x8000000dff077210 */ /* 0x000fe20007f1e0ff */
[----:B------:R-:W-:Y:S01]  /*7730*/  ULDC.64 UR10, c[0x0][0x640] ;  /* 0x00019000000a7ab9 */ /* 0x000fe20000000a00 */
[----:B------:R-:W2:Y:S03]  /*7740*/  LDC R22, c[0x0][0x148] ;  /* 0x00005200ff167b82 */ /* 0x000ea60000000800 */
[----:B------:R-:W-:Y:S01]  /*7750*/  IMAD.X R4, RZ, RZ, ~R4, P0 ;  /* 0x000000ffff047224 */ /* 0x000fe200000e0e04 */
[----:B------:R-:W-:-:S03]  /*7760*/  ISETP.NE.U32.AND P0, PT, RZ, UR10, PT ;  /* 0x0000000aff007c0c */ /* 0x000fc6000bf05070 */
[----:B------:R-:W-:Y:S01]  /*7770*/  IMAD R6, R4, UR8, RZ ;  /* 0x0000000804067c24 */ /* 0x000fe2000f8e02ff */
[----:B------:R-:W-:Y:S01]  /*7780*/  ISETP.NE.AND.EX P0, PT, RZ, UR11, PT, P0 ;  /* 0x0000000bff007c0c */ /* 0x000fe2000bf05300 */
[----:B------:R-:W-:Y:S01]  /*7790*/  IMAD.WIDE.U32 R4, R7, UR8, R16 ;  /* 0x0000000807047c25 */ /* 0x000fe2000f8e0010 */
[----:B------:R-:W-:-:S03]  /*77a0*/  ULDC UR8, c[0x0][0x618] ;  /* 0x0001860000087ab9 */ /* 0x000fc60000000800 */
[----:B------:R-:W-:Y:S01]  /*77b0*/  IMAD R7, R7, UR9, R6 ;  /* 0x0000000907077c24 */ /* 0x000fe2000f8e0206 */
[----:B------:R-:W-:Y:S01]  /*77c0*/  ULDC UR9, c[0x0][0x154] ;  /* 0x0000550000097ab9 */ /* 0x000fe20000000800 */
[----:B0-----:R-:W-:Y:S02]  /*77d0*/  IMAD.MOV R6, RZ, RZ, -R20 ;  /* 0x000000ffff067224 */ /* 0x001fe400078e0a14 */
[----:B------:R-:W-:Y:S02]  /*77e0*/  IMAD.IADD R5, R5, 0x1, R7 ;  /* 0x0000000105057824 */ /* 0x000fe400078e0207 */
[----:B-1----:R-:W-:Y:S01]  /*77f0*/  IMAD R14, R15, R6, R14 ;  /* 0x000000060f0e7224 */ /* 0x002fe200078e020e */
[----:B------:R-:W-:Y:S02]  /*7800*/  I2FP.F32.U32 R6, R11 ;  /* 0x0000000b00067245 */ /* 0x000fe40000201000 */
[--C-:B------:R-:W-:Y:S02]  /*7810*/  SHF.R.U64 R15, R4, UR8, R5.reuse ;  /* 0x00000008040f7c19 */ /* 0x100fe40008001205 */
[----:B------:R-:W-:Y:S01]  /*7820*/  SHF.R.U32.HI R4, RZ, UR8, R5 ;  /* 0x00000008ff047c19 */ /* 0x000fe20008011605 */
[----:B------:R-:W-:Y:S01]  /*7830*/  FMUL R6, R6, UR9 ;  /* 0x0000000906067c20 */ /* 0x000fe20008400000 */
[----:B------:R-:W-:-:S02]  /*7840*/  ULDC UR8, c[0x0][0x608] ;  /* 0x0001820000087ab9 */ /* 0x000fc40000000800 */
[--C-:B------:R-:W-:Y:S01]  /*7850*/  SHF.R.U64 R21, R15, UR8, R4.reuse ;  /* 0x000000080f157c19 */ /* 0x100fe20008001204 */
[----:B------:R0:W1:Y:S01]  /*7860*/  F2I.U32.TRUNC.NTZ R24, R6 ;  /* 0x0000000600187305 */ /* 0x000062000020f000 */
[----:B------:R-:W-:Y:S01]  /*7870*/  SHF.R.U32.HI R4, RZ, UR8, R4 ;  /* 0x00000008ff047c19 */ /* 0x000fe20008011604 */
[----:B------:R-:W-:-:S03]  /*7880*/  ULDC UR8, c[0x0][0x658] ;  /* 0x0001960000087ab9 */ /* 0x000fc60000000800 */
[--C-:B------:R-:W-:Y:S02]  /*7890*/  SHF.R.U64 R20, R21, UR8, R4.reuse ;  /* 0x0000000815147c19 */ /* 0x100fe40008001204 */
[----:B------:R-:W-:-:S03]  /*78a0*/  SHF.R.U32.HI R23, RZ, UR8, R4 ;  /* 0x00000008ff177c19 */ /* 0x000fc60008011604 */
[----:B------:R-:W-:Y:S02]  /*78b0*/  IMAD.MOV.U32 R4, RZ, RZ, R20 ;  /* 0x000000ffff047224 */ /* 0x000fe400078e0014 */
[----:B------:R-:W-:Y:S01]  /*78c0*/  IMAD.MOV.U32 R5, RZ, RZ, R23 ;  /* 0x000000ffff057224 */ /* 0x000fe200078e0017 */
[----:B0-----:R-:W-:Y:S06]  /*78d0*/  @!P0 BRA `(.L_x_179) ;  /* 0x0000000000288947 */ /* 0x001fec0003800000 */
        /* <DEDUP_REMOVED lines=10> */
.L_x_179:
[----:B------:R-:W-:Y:S01]  /*7980*/  ISETP.NE.AND P0, PT, R2, 0x1, PT ;  /* 0x000000010200780c */ /* 0x000fe20003f05270 */
[----:B------:R-:W-:Y:S01]  /*7990*/  ULDC UR8, c[0x0][0x648] ;  /* 0x0001920000087ab9 */ /* 0x000fe20000000800 */
[----:B-1----:R-:W-:Y:S01]  /*79a0*/  IMAD.MOV R24, RZ, RZ, -R24 ;  /* 0x000000ffff187224 */ /* 0x002fe200078e0a18 */
[----:B------:R-:W-:Y:S01]  /*79b0*/  SHF.R.U64 R4, R4, UR8, R5 ;  /* 0x0000000804047c19 */ /* 0x000fe20008001205 */
[----:B------:R-:W-:Y:S01]  /*79c0*/  ULDC UR8, c[0x0][0x638] ;  /* 0x00018e0000087ab9 */ /* 0x000fe20000000800 */
[----:B------:R-:W-:Y:S01]  /*79d0*/  LOP3.LUT R21, R21, UR7, RZ, 0xc0, !PT ;  /* 0x0000000715157c12 */ /* 0x000fe2000f8ec0ff */
[----:B------:R-:W-:Y:S02]  /*79e0*/  ULDC UR9, c[0x0][0x610] ;  /* 0x0001840000097ab9 */ /* 0x000fe40000000800 */
[----:B------:R-:W-:Y:S02]  /*79f0*/  IMAD.MOV R5, RZ, RZ, -R4 ;  /* 0x000000ffff057224 */ /* 0x000fe400078e0a04 */
[----:B------:R-:W-:-:S02]  /*7a00*/  IMAD R21, R4, UR5, R21 ;  /* 0x0000000504157c24 */ /* 0x000fc4000f8e0215 */
[----:B------:R-:W-:Y:S01]  /*7a10*/  IMAD R20, R5, UR8, R20 ;  /* 0x0000000805147c24 */ /* 0x000fe2000f8e0214 */
[----:B------:R-:W-:Y:S01]  /*7a20*/  ULDC UR8, c[0x0][0x600] ;  /* 0x0001800000087ab9 */ /* 0x000fe20000000800 */
[----:B--2---:R-:W-:Y:S01]  /*7a30*/  @P0 IMAD R14, R22, R24, R11 ;  /* 0x00000018160e0224 */ /* 0x004fe200078e020b */
[----:B------:R-:W-:Y:S01]  /*7a40*/  LOP3.LUT R11, R15, UR4, RZ, 0xc0, !PT ;  /* 0x000000040f0b7c12 */ /* 0x000fe2000f8ec0ff */
[----:B------:R-:W-:Y:S02]  /*7a50*/  IMAD.MOV.U32 R4, RZ, RZ, 0x1 ;  /* 0x00000001ff047424 */ /* 0x000fe400078e00ff */
[----:B------:R-:W-:Y:S02]  /*7a60*/  IMAD R14, R21, UR9, R14 ;  /* 0x00000009150e7c24 */ /* 0x000fe4000f8e020e */
[----:B------:R-:W-:-:S05]  /*7a70*/  IMAD R11, R20, UR8, R11 ;  /* 0x00000008140b7c24 */ /* 0x000fca000f8e020b */
[----:B------:R-:W-:Y:S02]  /*7a80*/  SEL R20, R11, R14, !P0 ;  /* 0x0000000e0b147207 */ /* 0x000fe40004000000 */
[----:B------:R-:W-:-:S07]  /*7a90*/  SEL R11, R14, R11, !P0 ;  /* 0x0000000b0e0b7207 */ /* 0x000fce0004000000 */
.L_x_177:
[----:B------:R-:W-:Y:S05]  /*7aa0*/  BSYNC B1 ;  /* 0x0000000000017941 */ /* 0x000fea0003800000 */
.L_x_176:
[----:B------:R-:W-:-:S13]  /*7ab0*/  LOP3.LUT P0, RZ, R4, 0xff, RZ, 0xc0, !PT ;  /* 0x000000ff04ff7812 */ /* 0x000fda000780c0ff */
[----:B------:R-:W-:Y:S05]  /*7ac0*/  @P0 BRA `(.L_x_180) ;  /* 0xfffffff400300947 */ /* 0x000fea000383ffff */
[----:B------:R-:W-:Y:S05]  /*7ad0*/  BSYNC B0 ;  /* 0x0000000000007941 */ /* 0x000fea0003800000 */
.L_x_169:
[----:B------:R-:W-:-:S03]  /*7ae0*/  UMOV UR8, 0xffffffff ;  /* 0xffffffff00087882 */ /* 0x000fc60000000000 */
[----:B------:R-:W-:Y:S05]  /*7af0*/  BRA.DIV UR8, `(.L_x_181) ;  /* 0x0000000a087c7947 */ /* 0x000fea000b800000 */
[----:B------:R-:W-:-:S13]  /*7b00*/  ELECT P6, URZ, PT ;  /* 0x00000000003f782f */ /* 0x000fda00038c0000 */
.L_x_205:
[----:B------:R-:W-:Y:S04]  /*7b10*/  BSSY B0, `(.L_x_182) ;  /* 0x0000085000007945 */ /* 0x000fe80003800000 */
[----:B------:R-:W-:Y:S05]  /*7b20*/  @!P6 BRA `(.L_x_183) ;  /* 0x00000008000ce947 */ /* 0x000fea0003800000 */
[----:B------:R-:W-:-:S04]  /*7b30*/  LOP3.LUT R19, R19, 0x2, RZ, 0xfc, !PT ;  /* 0x0000000213137812 */ /* 0x000fc800078efcff */
[----:B------:R-:W-:-:S13]  /*7b40*/  ISETP.NE.AND P0, PT, R19, 0x3, PT ;  /* 0x000000031300780c */ /* 0x000fda0003f05270 */
[----:B------:R-:W-:Y:S05]  /*7b50*/  @!P0 BRA `(.L_x_184) ;  /* 0x0000000000048947 */ /* 0x000fea0003800000 */
[----:B------:R-:W-:Y:S01]  /*7b60*/  BPT.TRAP 0x1 ;  /* 0x000000040000795c */ /* 0x000fe20000300000 */
.L_x_184:
[----:B------:R-:W0:Y:S01]  /*7b70*/  S2R R3, SR_CgaCtaId ;  /* 0x0000000000037919 */ /* 0x000e220000008800 */
[----:B------:R-:W-:-:S04]  /*7b80*/  MOV R2, 0x400 ;  /* 0x0000040000027802 */ /* 0x000fc80000000f00 */
[----:B0-----:R-:W-:Y:S02]  /*7b90*/  LEA R3, R3, R2, 0x18 ;  /* 0x0000000203037211 */ /* 0x001fe400078ec0ff */
[----:B------:R-:W-:-:S03]  /*7ba0*/  SHF.L.U32 R2, R0, 0x1f, RZ ;  /* 0x0000001f00027819 */ /* 0x000fc600000006ff */
[----:B------:R-:W-:-:S04]  /*7bb0*/  VIADD R3, R3, 0x70 ;  /* 0x0000007003037836 */ /* 0x000fc80000000000 */
[C---:B------:R-:W-:Y:S02]  /*7bc0*/  IMAD R7, R12.reuse, 0x8, R3 ;  /* 0x000000080c077824 */ /* 0x040fe400078e0203 */
[----:B------:R-:W-:Y:S02]  /*7bd0*/  VIADD R12, R12, 0x1 ;  /* 0x000000010c0c7836 */ /* 0x000fe40000000000 */
[----:B------:R-:W0:Y:S03]  /*7be0*/  SYNCS.PHASECHK.TRANS64.TRYWAIT P0, [R7+URZ], R2 ;  /* 0x00000002070075a7 */ /* 0x000e26000800017f */
[----:B------:R-:W-:-:S04]  /*7bf0*/  ISETP.NE.AND P1, PT, R12, 0xe, PT ;  /* 0x0000000e0c00780c */ /* 0x000fc80003f25270 */
[----:B------:R-:W-:Y:S02]  /*7c00*/  SEL R5, RZ, 0x1, P1 ;  /* 0x00000001ff057807 */ /* 0x000fe40000800000 */
[----:B------:R-:W-:Y:S02]  /*7c10*/  SEL R12, R12, RZ, P1 ;  /* 0x000000ff0c0c7207 */ /* 0x000fe40000800000 */
[----:B------:R-:W-:-:S03]  /*7c20*/  LOP3.LUT R5, R0, R5, RZ, 0x3c, !PT ;  /* 0x0000000500057212 */ /* 0x000fc600078e3cff */
[----:B------:R-:W-:Y:S01]  /*7c30*/  IMAD R9, R12, 0x8, R3 ;  /* 0x000000080c097824 */ /* 0x000fe200078e0203 */
[----:B------:R-:W-:Y:S01]  /*7c40*/  SHF.L.U32 R4, R5, 0x1f, RZ ;  /* 0x0000001f05047819 */ /* 0x000fe200000006ff */
[----:B0-----:R-:W-:Y:S06]  /*7c50*/  @!P0 BRA `(.L_x_185) ;  /* 0x0000000800448947 */ /* 0x001fec0003800000 */
.L_x_206:
[----:B------:R-:W1:Y:S01]  /*7c60*/  SYNCS.PHASECHK.TRANS64.TRYWAIT P0, [R9+URZ], R4 ;  /* 0x00000004090075a7 */ /* 0x000e62000800017f */
[----:B------:R-:W-:-:S05]  /*7c70*/  VIADD R0, R12, 0x1 ;  /* 0x000000010c007836 */ /* 0x000fca0000000000 */
[----:B------:R-:W-:-:S04]  /*7c80*/  ISETP.NE.AND P1, PT, R0, 0xe, PT ;  /* 0x0000000e0000780c */ /* 0x000fc80003f25270 */
[----:B0-----:R-:W-:Y:S02]  /*7c90*/  SEL R2, RZ, 0x1, P1 ;  /* 0x00000001ff027807 */ /* 0x001fe40000800000 */
[----:B------:R-:W-:Y:S02]  /*7ca0*/  SEL R0, R0, RZ, P1 ;  /* 0x000000ff00007207 */ /* 0x000fe40000800000 */
[----:B------:R-:W-:-:S03]  /*7cb0*/  LOP3.LUT R7, R5, R2, RZ, 0x3c, !PT ;  /* 0x0000000205077212 */ /* 0x000fc600078e3cff */
[----:B------:R-:W-:Y:S01]  /*7cc0*/  IMAD R6, R0, 0x8, R3 ;  /* 0x0000000800067824 */ /* 0x000fe200078e0203 */
[----:B------:R-:W-:Y:S01]  /*7cd0*/  SHF.L.U32 R5, R7, 0x1f, RZ ;  /* 0x0000001f07057819 */ /* 0x000fe200000006ff */
[----:B-1----:R-:W-:Y:S06]  /*7ce0*/  @!P0 BRA `(.L_x_186) ;  /* 0x0000000800348947 */ /* 0x002fec0003800000 */
.L_x_207:
[----:B------:R-:W1:Y:S01]  /*7cf0*/  SYNCS.PHASECHK.TRANS64.TRYWAIT P0, [R6+URZ], R5 ;  /* 0x00000005060075a7 */ /* 0x000e62000800017f */
[----:B------:R-:W-:-:S05]  /*7d00*/  VIADD R0, R0, 0x1 ;  /* 0x0000000100007836 */ /* 0x000fca0000000000 */
[----:B------:R-:W-:-:S04]  /*7d10*/  ISETP.NE.AND P1, PT, R0, 0xe, PT ;  /* 0x0000000e0000780c */ /* 0x000fc80003f25270 */
[----:B------:R-:W-:Y:S02]  /*7d20*/  SEL R2, RZ, 0x1, P1 ;  /* 0x00000001ff027807 */ /* 0x000fe40000800000 */
[----:B------:R-:W-:Y:S02]  /*7d30*/  SEL R0, R0, RZ, P1 ;  /* 0x000000ff00007207 */ /* 0x000fe40000800000 */
[----:B------:R-:W-:-:S03]  /*7d40*/  LOP3.LUT R7, R7, R2, RZ, 0x3c, !PT ;  /* 0x0000000207077212 */ /* 0x000fc600078e3cff */
[----:B0-----:R-:W-:Y:S01]  /*7d50*/  IMAD R9, R0, 0x8, R3 ;  /* 0x0000000800097824 */ /* 0x001fe200078e0203 */
[----:B------:R-:W-:Y:S01]  /*7d60*/  SHF.L.U32 R4, R7, 0x1f, RZ ;  /* 0x0000001f07047819 */ /* 0x000fe200000006ff */
[----:B-1----:R-:W-:Y:S06]  /*7d70*/  @!P0 BRA `(.L_x_187) ;  /* 0x0000000800248947 */ /* 0x002fec0003800000 */
.L_x_208:
        /* <DEDUP_REMOVED lines=9> */
.L_x_209:
        /* <DEDUP_REMOVED lines=9> */
.L_x_210:
        /* <DEDUP_REMOVED lines=9> */
.L_x_211:
        /* <DEDUP_REMOVED lines=9> */
.L_x_212:
        /* <DEDUP_REMOVED lines=9> */
.L_x_213:
        /* <DEDUP_REMOVED lines=9> */
.L_x_214:
        /* <DEDUP_REMOVED lines=9> */
.L_x_215:
        /* <DEDUP_REMOVED lines=9> */
.L_x_216:
        /* <DEDUP_REMOVED lines=9> */
.L_x_217:
[----:B------:R-:W1:Y:S01]  /*8290*/  SYNCS.PHASECHK.TRANS64.TRYWAIT P0, [R6+URZ], R5 ;  /* 0x00000005060075a7 */ /* 0x000e62000800017f */
[----:B------:R-:W-:-:S05]  /*82a0*/  VIADD R0, R0, 0x1 ;  /* 0x0000000100007836 */ /* 0x000fca0000000000 */
[----:B------:R-:W-:-:S04]  /*82b0*/  ISETP.NE.AND P1, PT, R0, 0xe, PT ;  /* 0x0000000e0000780c */ /* 0x000fc80003f25270 */
[----:B------:R-:W-:Y:S02]  /*82c0*/  SEL R2, RZ, 0x1, P1 ;  /* 0x00000001ff027807 */ /* 0x000fe40000800000 */
[----:B------:R-:W-:Y:S02]  /*82d0*/  SEL R0, R0, RZ, P1 ;  /* 0x000000ff00007207 */ /* 0x000fe40000800000 */
[----:B------:R-:W-:Y:S01]  /*82e0*/  LOP3.LUT R2, R7, R2, RZ, 0x3c, !PT ;  /* 0x0000000207027212 */ /* 0x000fe200078e3cff */
[----:B-1----:R-:W-:Y:S06]  /*82f0*/  @!P0 BRA `(.L_x_197) ;  /* 0x00000004008c8947 */ /* 0x002fec0003800000 */
.L_x_218:
[----:B------:R-:W-:Y:S01]  /*8300*/  IMAD R3, R0, 0x8, R3 ;  /* 0x0000000800037824 */ /* 0x000fe200078e0203 */
[----:B------:R-:W-:-:S07]  /*8310*/  SHF.L.U32 R0, R2, 0x1f, RZ ;  /* 0x0000001f02007819 */ /* 0x000fce00000006ff */
.L_x_198:
[----:B--2---:R2:W3:Y:S02]  /*8320*/  SYNCS.PHASECHK.TRANS64.TRYWAIT P0, [R3+URZ], R0 ;  /* 0x00000000030075a7 */ /* 0x0044e4000800017f */
[----:B---3--:R-:W-:Y:S05]  /*8330*/  @!P0 NANOSLEEP.SYNCS 0x989680 ;  /* 0x009896800000895d */ /* 0x008fea0003900000 */
[----:B------:R-:W3:Y:S02]  /*8340*/  @!P0 SYNCS.PHASECHK.TRANS64 P0, [R3+URZ], R0 ;  /* 0x00000000030085a7 */ /* 0x000ee4000800007f */
[----:B---3--:R-:W-:Y:S05]  /*8350*/  @!P0 BRA `(.L_x_198) ;  /* 0xfffffffc00f08947 */ /* 0x008fea000383ffff */
.L_x_183:
[----:B------:R-:W-:Y:S05]  /*8360*/  BSYNC B0 ;  /* 0x0000000000007941 */ /* 0x000fea0003800000 */
.L_x_182:
[----:B------:R-:W-:Y:S05]  /*8370*/  EXIT ;  /* 0x000000000000794d */ /* 0x000fea0003800000 */
.L_x_22:
[----:B---3--:R3:W4:Y:S02]  /*8380*/  SYNCS.PHASECHK.TRANS64.TRYWAIT P1, [R3+URZ], R0 ;  /* 0x00000000030075a7 */ /* 0x008724000802017f */
[----:B----4-:R-:W-:Y:S05]  /*8390*/  @!P1 NANOSLEEP.SYNCS 0x989680 ;  /* 0x009896800000995d */ /* 0x010fea0003900000 */
[----:B------:R-:W4:Y:S02]  /*83a0*/  @!P1 SYNCS.PHASECHK.TRANS64 P1, [R3+URZ], R0 ;  /* 0x00000000030095a7 */ /* 0x000f24000802007f */
[----:B----4-:R-:W-:Y:S05]  /*83b0*/  @!P1 BRA `(.L_x_22) ;  /* 0xfffffffc00f09947 */ /* 0x010fea000383ffff */
[----:B------:R-:W-:Y:S05]  /*83c0*/  BRA `(.L_x_21) ;  /* 0xffffff9000ac7947 */ /* 0x000fea000383ffff */
.L_x_27:
[----:B-1----:R1:W2:Y:S02]  /*83d0*/  SYNCS.PHASECHK.TRANS64.TRYWAIT P1, [R5+URZ], R4 ;  /* 0x00000004050075a7 */ /* 0x0022a4000802017f */
[----:B--2---:R-:W-:Y:S05]  /*83e0*/  @!P1 NANOSLEEP.SYNCS 0x989680 ;  /* 0x009896800000995d */ /* 0x004fea0003900000 */
[----:B------:R-:W2:Y:S02]  /*83f0*/  @!P1 SYNCS.PHASECHK.TRANS64 P1, [R5+URZ], R4 ;  /* 0x00000004050095a7 */ /* 0x000ea4000802007f */
[----:B--2---:R-:W-:Y:S05]  /*8400*/  @!P1 BRA `(.L_x_27) ;  /* 0xfffffffc00f09947 */ /* 0x004fea000383ffff */
[----:B------:R-:W-:Y:S05]  /*8410*/  BRA `(.L_x_26) ;  /* 0xffffff94005c7947 */ /* 0x000fea000383ffff */
.L_x_170:
[----:B------:R-:W-:Y:S01]  /*8420*/  BSSY B1, `(.L_x_199) ;  /* 0x0000006000017945 */ /* 0x000fe20003800000 */
[----:B------:R-:W-:-:S07]  /*8430*/  IMAD.MOV.U32 R15, RZ, RZ, -0x1 ;  /* 0xffffffffff0f7424 */ /* 0x000fce00078e00ff */
[----:B------:R-:W-:Y:S05]  /*8440*/  WARPSYNC.COLLECTIVE R15, `(.L_x_200) ;  /* 0x000000000f0c7348 */ /* 0x000fea0003c00000 */
[----:B------:R-:W-:Y:S02]  /*8450*/  ELECT P6, UR62, PT ;  /* 0x00000000003e782f */ /* 0x000fe400038c0000 */
[----:B------:R-:W-:Y:S01]  /*8460*/  MOV R14, UR62 ;  /* 0x0000003e000e7c02 */ /* 0x000fe20008000f00 */
[----:B------:R-:W-:Y:S10]  /*8470*/  ENDCOLLECTIVE ;  /* 0x000000000000791b */ /* 0x000ff40003800000 */
.L_x_200:
[----:B------:R-:W-:Y:S05]  /*8480*/  BSYNC B1 ;  /* 0x0000000000017941 */ /* 0x000fea0003800000 */
.L_x_199:
[----:B------:R-:W-:Y:S05]  /*8490*/  BRA `(.L_x_201) ;  /* 0xffffffe800c87947 */ /* 0x000fea000383ffff */
.L_x_173:
[----:B0-----:R0:W1:Y:S02]  /*84a0*/  SYNCS.PHASECHK.TRANS64.TRYWAIT P0, [R14+URZ+0x70], R7 ;  /* 0x000070070e0075a7 */ /* 0x001064000800017f */
[----:B-1----:R-:W-:Y:S05]  /*84b0*/  @!P0 NANOSLEEP.SYNCS 0x989680 ;  /* 0x009896800000895d */ /* 0x002fea0003900000 */
[----:B------:R-:W1:Y:S02]  /*84c0*/  @!P0 SYNCS.PHASECHK.TRANS64 P0, [R14+URZ+0x70], R7 ;  /* 0x000070070e0085a7 */ /* 0x000e64000800007f */
[----:B-1----:R-:W-:Y:S05]  /*84d0*/  @!P0 BRA `(.L_x_173) ;  /* 0xfffffffc00f08947 */ /* 0x002fea000383ffff */
[----:B------:R-:W-:Y:S05]  /*84e0*/  BRA `(.L_x_202) ;  /* 0xffffffec00047947 */ /* 0x000fea000383ffff */
.L_x_181:
[----:B------:R-:W-:Y:S01]  /*84f0*/  BSSY B0, `(.L_x_203) ;  /* 0x0000006000007945 */ /* 0x000fe20003800000 */
[----:B------:R-:W-:-:S07]  /*8500*/  IMAD.MOV.U32 R15, RZ, RZ, -0x1 ;  /* 0xffffffffff0f7424 */ /* 0x000fce00078e00ff */
[----:B------:R-:W-:Y:S05]  /*8510*/  WARPSYNC.COLLECTIVE R15, `(.L_x_204) ;  /* 0x000000000f0c7348 */ /* 0x000fea0003c00000 */
[----:B------:R-:W-:Y:S02]  /*8520*/  ELECT P6, UR62, PT ;  /* 0x00000000003e782f */ /* 0x000fe400038c0000 */
[----:B------:R-:W-:Y:S01]  /*8530*/  MOV R14, UR62 ;  /* 0x0000003e000e7c02 */ /* 0x000fe20008000f00 */
[----:B------:R-:W-:Y:S10]  /*8540*/  ENDCOLLECTIVE ;  /* 0x000000000000791b */ /* 0x000ff40003800000 */
.L_x_204:
[----:B------:R-:W-:Y:S05]  /*8550*/  BSYNC B0 ;  /* 0x0000000000007941 */ /* 0x000fea0003800000 */
.L_x_203:
[----:B------:R-:W-:Y:S05]  /*8560*/  BRA `(.L_x_205) ;  /* 0xfffffff400687947 */ /* 0x000fea000383ffff */
.L_x_185:
[----:B0-----:R0:W1:Y:S02]  /*8570*/  SYNCS.PHASECHK.TRANS64.TRYWAIT P0, [R7+URZ], R2 ;  /* 0x00000002070075a7 */ /* 0x001064000800017f */
[----:B-1----:R-:W-:Y:S05]  /*8580*/  @!P0 NANOSLEEP.SYNCS 0x989680 ;  /* 0x009896800000895d */ /* 0x002fea0003900000 */
[----:B------:R-:W1:Y:S02]  /*8590*/  @!P0 SYNCS.PHASECHK.TRANS64 P0, [R7+URZ], R2 ;  /* 0x00000002070085a7 */ /* 0x000e64000800007f */
[----:B-1----:R-:W-:Y:S05]  /*85a0*/  @!P0 BRA `(.L_x_185) ;  /* 0xfffffffc00f08947 */ /* 0x002fea000383ffff */
[----:B------:R-:W-:Y:S05]  /*85b0*/  BRA `(.L_x_206) ;  /* 0xfffffff400a87947 */ /* 0x000fea000383ffff */
.L_x_186:
[----:B0-----:R0:W1:Y:S02]  /*85c0*/  SYNCS.PHASECHK.TRANS64.TRYWAIT P0, [R9+URZ], R4 ;  /* 0x00000004090075a7 */ /* 0x001064000800017f */
[----:B-1----:R-:W-:Y:S05]  /*85d0*/  @!P0 NANOSLEEP.SYNCS 0x989680 ;  /* 0x009896800000895d */ /* 0x002fea0003900000 */
[----:B------:R-:W1:Y:S02]  /*85e0*/  @!P0 SYNCS.PHASECHK.TRANS64 P0, [R9+URZ], R4 ;  /* 0x00000004090085a7 */ /* 0x000e64000800007f */
[----:B-1----:R-:W-:Y:S05]  /*85f0*/  @!P0 BRA `(.L_x_186) ;  /* 0xfffffffc00f08947 */ /* 0x002fea000383ffff */
[----:B------:R-:W-:Y:S05]  /*8600*/  BRA `(.L_x_207) ;  /* 0xfffffff400b87947 */ /* 0x000fea000383ffff */
.L_x_187:
[----:B0-----:R0:W1:Y:S02]  /*8610*/  SYNCS.PHASECHK.TRANS64.TRYWAIT P0, [R6+URZ], R5 ;  /* 0x00000005060075a7 */ /* 0x001064000800017f */
[----:B-1----:R-:W-:Y:S05]  /*8620*/  @!P0 NANOSLEEP.SYNCS 0x989680 ;  /* 0x009896800000895d */ /* 0x002fea0003900000 */
[----:B------:R-:W1:Y:S02]  /*8630*/  @!P0 SYNCS.PHASECHK.TRANS64 P0, [R6+URZ], R5 ;  /* 0x00000005060085a7 */ /* 0x000e64000800007f */
[----:B-1----:R-:W-:Y:S05]  /*8640*/  @!P0 BRA `(.L_x_187) ;  /* 0xfffffffc00f08947 */ /* 0x002fea000383ffff */
[----:B------:R-:W-:Y:S05]  /*8650*/  BRA `(.L_x_208) ;  /* 0xfffffff400c87947 */ /* 0x000fea000383ffff */
.L_x_188:
[----:B0-----:R0:W1:Y:S02]  /*8660*/  SYNCS.PHASECHK.TRANS64.TRYWAIT P0, [R9+URZ], R4 ;  /* 0x00000004090075a7 */ /* 0x001064000800017f */
[----:B-1----:R-:W-:Y:S05]  /*8670*/  @!P0 NANOSLEEP.SYNCS 0x989680 ;  /* 0x009896800000895d */ /* 0x002fea0003900000 */
[----:B------:R-:W1:Y:S02]  /*8680*/  @!P0 SYNCS.PHASECHK.TRANS64 P0, [R9+URZ], R4 ;  /* 0x00000004090085a7 */ /* 0x000e64000800007f */
[----:B-1----:R-:W-:Y:S05]  /*8690*/  @!P0 BRA `(.L_x_188) ;  /* 0xfffffffc00f08947 */ /* 0x002fea000383ffff */
[----:B------:R-:W-:Y:S05]  /*86a0*/  BRA `(.L_x_209) ;  /* 0xfffffff400d87947 */ /* 0x000fea000383ffff */
.L_x_189:
[----:B0-----:R0:W1:Y:S02]  /*86b0*/  SYNCS.PHASECHK.TRANS64.TRYWAIT P0, [R6+URZ], R5 ;  /* 0x00000005060075a7 */ /* 0x001064000800017f */
[----:B-1----:R-:W-:Y:S05]  /*86c0*/  @!P0 NANOSLEEP.SYNCS 0x989680 ;  /* 0x009896800000895d */ /* 0x002fea0003900000 */
[----:B------:R-:W1:Y:S02]  /*86d0*/  @!P0 SYNCS.PHASECHK.TRANS64 P0, [R6+URZ], R5 ;  /* 0x00000005060085a7 */ /* 0x000e64000800007f */
[----:B-1----:R-:W-:Y:S05]  /*86e0*/  @!P0 BRA `(.L_x_189) ;  /* 0xfffffffc00f08947 */ /* 0x002fea000383ffff */
[----:B------:R-:W-:Y:S05]  /*86f0*/  BRA `(.L_x_210) ;  /* 0xfffffff400e87947 */ /* 0x000fea000383ffff */
.L_x_190:
[----:B0-----:R0:W1:Y:S02]  /*8700*/  SYNCS.PHASECHK.TRANS64.TRYWAIT P0, [R9+URZ], R4 ;  /* 0x00000004090075a7 */ /* 0x001064000800017f */
[----:B-1----:R-:W-:Y:S05]  /*8710*/  @!P0 NANOSLEEP.SYNCS 0x989680 ;  /* 0x009896800000895d */ /* 0x002fea0003900000 */
[----:B------:R-:W1:Y:S02]  /*8720*/  @!P0 SYNCS.PHASECHK.TRANS64 P0, [R9+URZ], R4 ;  /* 0x00000004090085a7 */ /* 0x000e64000800007f */
[----:B-1----:R-:W-:Y:S05]  /*8730*/  @!P0 BRA `(.L_x_190) ;  /* 0xfffffffc00f08947 */ /* 0x002fea000383ffff */
[----:B------:R-:W-:Y:S05]  /*8740*/  BRA `(.L_x_211) ;  /* 0xfffffff400f87947 */ /* 0x000fea000383ffff */
.L_x_191:
[----:B0-----:R0:W1:Y:S02]  /*8750*/  SYNCS.PHASECHK.TRANS64.TRYWAIT P0, [R6+URZ], R5 ;  /* 0x00000005060075a7 */ /* 0x001064000800017f */
[----:B-1----:R-:W-:Y:S05]  /*8760*/  @!P0 NANOSLEEP.SYNCS 0x989680 ;  /* 0x009896800000895d */ /* 0x002fea0003900000 */
[----:B------:R-:W1:Y:S02]  /*8770*/  @!P0 SYNCS.PHASECHK.TRANS64 P0, [R6+URZ], R5 ;  /* 0x00000005060085a7 */ /* 0x000e64000800007f */
[----:B-1----:R-:W-:Y:S05]  /*8780*/  @!P0 BRA `(.L_x_191) ;  /* 0xfffffffc00f08947 */ /* 0x002fea000383ffff */
[----:B------:R-:W-:Y:S05]  /*8790*/  BRA `(.L_x_212) ;  /* 0xfffffff800087947 */ /* 0x000fea000383ffff */
.L_x_192:
[----:B0-----:R0:W1:Y:S02]  /*87a0*/  SYNCS.PHASECHK.TRANS64.TRYWAIT P0, [R9+URZ], R4 ;  /* 0x00000004090075a7 */ /* 0x001064000800017f */
[----:B-1----:R-:W-:Y:S05]  /*87b0*/  @!P0 NANOSLEEP.SYNCS 0x989680 ;  /* 0x009896800000895d */ /* 0x002fea0003900000 */
[----:B------:R-:W1:Y:S02]  /*87c0*/  @!P0 SYNCS.PHASECHK.TRANS64 P0, [R9+URZ], R4 ;  /* 0x00000004090085a7 */ /* 0x000e64000800007f */
[----:B-1----:R-:W-:Y:S05]  /*87d0*/  @!P0 BRA `(.L_x_192) ;  /* 0xfffffffc00f08947 */ /* 0x002fea000383ffff */
[----:B------:R-:W-:Y:S05]  /*87e0*/  BRA `(.L_x_213) ;  /* 0xfffffff800187947 */ /* 0x000fea000383ffff */
.L_x_193:
[----:B0-----:R0:W1:Y:S02]  /*87f0*/  SYNCS.PHASECHK.TRANS64.TRYWAIT P0, [R6+URZ], R5 ;  /* 0x00000005060075a7 */ /* 0x001064000800017f */
[----:B-1----:R-:W-:Y:S05]  /*8800*/  @!P0 NANOSLEEP.SYNCS 0x989680 ;  /* 0x009896800000895d */ /* 0x002fea0003900000 */
[----:B------:R-:W1:Y:S02]  /*8810*/  @!P0 SYNCS.PHASECHK.TRANS64 P0, [R6+URZ], R5 ;  /* 0x00000005060085a7 */ /* 0x000e64000800007f */
[----:B-1----:R-:W-:Y:S05]  /*8820*/  @!P0 BRA `(.L_x_193) ;  /* 0xfffffffc00f08947 */ /* 0x002fea000383ffff */
[----:B------:R-:W-:Y:S05]  /*8830*/  BRA `(.L_x_214) ;  /* 0xfffffff800287947 */ /* 0x000fea000383ffff */
.L_x_194:
[----:B0-----:R0:W1:Y:S02]  /*8840*/  SYNCS.PHASECHK.TRANS64.TRYWAIT P0, [R9+URZ], R4 ;  /* 0x00000004090075a7 */ /* 0x001064000800017f */
[----:B-1----:R-:W-:Y:S05]  /*8850*/  @!P0 NANOSLEEP.SYNCS 0x989680 ;  /* 0x009896800000895d */ /* 0x002fea0003900000 */
[----:B------:R-:W1:Y:S02]  /*8860*/  @!P0 SYNCS.PHASECHK.TRANS64 P0, [R9+URZ], R4 ;  /* 0x00000004090085a7 */ /* 0x000e64000800007f */
[----:B-1----:R-:W-:Y:S05]  /*8870*/  @!P0 BRA `(.L_x_194) ;  /* 0xfffffffc00f08947 */ /* 0x002fea000383ffff */
[----:B------:R-:W-:Y:S05]  /*8880*/  BRA `(.L_x_215) ;  /* 0xfffffff800387947 */ /* 0x000fea000383ffff */
.L_x_195:
[----:B0-----:R0:W1:Y:S02]  /*8890*/  SYNCS.PHASECHK.TRANS64.TRYWAIT P0, [R6+URZ], R5 ;  /* 0x00000005060075a7 */ /* 0x001064000800017f */
[----:B-1----:R-:W-:Y:S05]  /*88a0*/  @!P0 NANOSLEEP.SYNCS 0x989680 ;  /* 0x009896800000895d */ /* 0x002fea0003900000 */
[----:B------:R-:W1:Y:S02]  /*88b0*/  @!P0 SYNCS.PHASECHK.TRANS64 P0, [R6+URZ], R5 ;  /* 0x00000005060085a7 */ /* 0x000e64000800007f */
[----:B-1----:R-:W-:Y:S05]  /*88c0*/  @!P0 BRA `(.L_x_195) ;  /* 0xfffffffc00f08947 */ /* 0x002fea000383ffff */
[----:B------:R-:W-:Y:S05]  /*88d0*/  BRA `(.L_x_216) ;  /* 0xfffffff800487947 */ /* 0x000fea000383ffff */
.L_x_196:
[----:B0-----:R0:W1:Y:S02]  /*88e0*/  SYNCS.PHASECHK.TRANS64.TRYWAIT P0, [R9+URZ], R4 ;  /* 0x00000004090075a7 */ /* 0x001064000800017f */
[----:B-1----:R-:W-:Y:S05]  /*88f0*/  @!P0 NANOSLEEP.SYNCS 0x989680 ;  /* 0x009896800000895d */ /* 0x002fea0003900000 */
[----:B------:R-:W1:Y:S02]  /*8900*/  @!P0 SYNCS.PHASECHK.TRANS64 P0, [R9+URZ], R4 ;  /* 0x00000004090085a7 */ /* 0x000e64000800007f */
[----:B-1----:R-:W-:Y:S05]  /*8910*/  @!P0 BRA `(.L_x_196) ;  /* 0xfffffffc00f08947 */ /* 0x002fea000383ffff */
[----:B------:R-:W-:Y:S05]  /*8920*/  BRA `(.L_x_217) ;  /* 0xfffffff800587947 */ /* 0x000fea000383ffff */
.L_x_197:
[----:B-1----:R1:W2:Y:S02]  /*8930*/  SYNCS.PHASECHK.TRANS64.TRYWAIT P0, [R6+URZ], R5 ;  /* 0x00000005060075a7 */ /* 0x0022a4000800017f */
[----:B--2---:R-:W-:Y:S05]  /*8940*/  @!P0 NANOSLEEP.SYNCS 0x989680 ;  /* 0x009896800000895d */ /* 0x004fea0003900000 */
[----:B------:R-:W2:Y:S02]  /*8950*/  @!P0 SYNCS.PHASECHK.TRANS64 P0, [R6+URZ], R5 ;  /* 0x00000005060085a7 */ /* 0x000ea4000800007f */
[----:B--2---:R-:W-:Y:S05]  /*8960*/  @!P0 BRA `(.L_x_197) ;  /* 0xfffffffc00f08947 */ /* 0x004fea000383ffff */
[----:B------:R-:W-:Y:S05]  /*8970*/  BRA `(.L_x_218) ;  /* 0xfffffff800607947 */ /* 0x000fea000383ffff */
.L_x_219:
[----:B------:R-:W-:-:S00]  /*8980*/  BRA `(.L_x_219) ;  /* 0xfffffffc00fc7947 */ /* 0x000fc0000383ffff */
[----:B------:R-:W-:-:S00]  /*8990*/  NOP ;  /* 0x0000000000007918 */ /* 0x000fc00000000000 */
        /* <DEDUP_REMOVED lines=14> */
.L_x_220:


//--------------------- .nv.global.init           --------------------------
	.section	.nv.global.init,"aw",@progbits
.nv.global.init:
	.type		$str$22,@object
	.size		$str$22,($str$23 - $str$22)
$str$22:
        /*0000*/ 	.byte	0x6b, 0x5f, 0x74, 0x69, 0x6c, 0x65, 0x5f, 0x63, 0x6f, 0x75, 0x6e, 0x74, 0x20, 0x3e, 0x3d, 0x20
        /*0010*/ 	.byte	0x31, 0x00
	.type		$str$23,@object
	.size		$str$23,(__unnamed_1 - $str$23)
$str$23:
        /*0012*/ 	.byte	0x2f, 0x74, 0x6d, 0x70, 0x2f, 0x63, 0x75, 0x74, 0x6c, 0x61, 0x73, 0x73, 0x5f, 0x73, 0x77, 0x65
        /*0022*/ 	.byte	0x65, 0x70, 0x5f, 0x73, 0x72, 0x63, 0x2f, 0x69, 0x6e, 0x63, 0x6c, 0x75, 0x64, 0x65, 0x2f, 0x63
        /*0032*/ 	.byte	0x75, 0x74, 0x6c, 0x61, 0x73, 0x73, 0x2f, 0x67, 0x65, 0x6d, 0x6d, 0x2f, 0x63, 0x6f, 0x6c, 0x6c
        /*0042*/ 	.byte	0x65, 0x63, 0x74, 0x69, 0x76, 0x65, 0x2f, 0x73, 0x6d, 0x39, 0x30, 0x5f, 0x6d, 0x6d, 0x61, 0x5f
        /*0052*/ 	.byte	0x74, 0x6d, 0x61, 0x5f, 0x67, 0x6d, 0x6d, 0x61, 0x5f, 0x73, 0x73, 0x5f, 0x77, 0x61, 0x72, 0x70
        /*0062*/ 	.byte	0x73, 0x70, 0x65, 0x63, 0x69, 0x61, 0x6c, 0x69, 0x7a, 0x65, 0x64, 0x2e, 0x68, 0x70, 0x70, 0x00
	.type		__unnamed_1,@object
	.size		__unnamed_1,(.L_0 - __unnamed_1)
__unnamed_1:
        /*0072*/ 	.byte	0x76, 0x6f, 0x69, 0x64, 0x20, 0x63, 0x75, 0x74, 0x6c, 0x61, 0x73, 0x73, 0x3a, 0x3a, 0x67, 0x65
        /* <DEDUP_REMOVED lines=181> */
.L_0:


//--------------------- .nv.shared._ZN7cutlass13device_kernelINS_4gemm6kernel13GemmUniversalIN4cute5tupleIJiiiiEEENS1_10collective13CollectiveMmaINS1_34MainloopSm90TmaGmmaWarpSpecializedILi14ENS5_IJNS4_1CILi2EEESB_NSA_ILi1EEEEEENS1_35KernelTmaWarpSpecializedCooperativeEEENS5_IJNSA_ILi128EEESG_NSA_ILi32EEEEEENS_6half_tENS5_IJlSC_lEEESJ_SK_NS4_8TiledMMAINS4_8MMA_AtomIJNS4_4SM904GMMA26MMA_64x128x16_F32F16F16_SSILNSO_5MajorE0ELSQ_0ELNSO_7ScaleInE1ELSR_1EEEEEENS4_6LayoutINS5_IJSB_SC_SC_EEENS5_IJSC_NSA_ILi0EEESW_EEEEENS5_IJNS4_10UnderscoreESZ_SZ_EEEEENS4_23SM90_TMA_LOAD_MULTICASTENS4_14ComposedLayoutINS4_7SwizzleILi2ELi4ELi3EEENS4_18smem_ptr_flag_bitsILi16EEENSU_INS5_IJNSA_ILi8EEESH_EEENS5_IJSH_SC_EEEEEEEvNS4_8identityES12_S1C_vS1D_EENS_8epilogue10collective6detail29Sm90TmaWarpSpecializedAdapterINS1G_15DefaultEpilogueISJ_SK_SK_NS1F_6thread17LinearCombinationISJ_Li1EffLNS1K_9ScaleType4KindE0ELNS_15FloatRoundStyleE2ESJ_EENS1_15EpilogueDefaultEEEEEvvEEEEvNT_6ParamsE --------------------------
	.section	.nv.shared._ZN7cutlass13device_kernelINS_4gemm6kernel13GemmUniversalIN4cute5tupleIJiiiiEEENS1_10collective13CollectiveMmaINS1_34MainloopSm90TmaGmmaWarpSpecializedILi14ENS5_IJNS4_1CILi2EEESB_NSA_ILi1EEEEEENS1_35KernelTmaWarpSpecializedCooperativeEEENS5_IJNSA_ILi128EEESG_NSA_ILi32EEEEEENS_6half_tENS5_IJlSC_lEEESJ_SK_NS4_8TiledMMAINS4_8MMA_AtomIJNS4_4SM904GMMA26MMA_64x128x16_F32F16F16_SSILNSO_5MajorE0ELSQ_0ELNSO_7ScaleInE1ELSR_1EEEEEENS4_6LayoutINS5_IJSB_SC_SC_EEENS5_IJSC_NSA_ILi0EEESW_EEEEENS5_IJNS4_10UnderscoreESZ_SZ_EEEEENS4_23SM90_TMA_LOAD_MULTICASTENS4_14ComposedLayoutINS4_7SwizzleILi2ELi4ELi3EEENS4_18smem_ptr_flag_bitsILi16EEENSU_INS5_IJNSA_ILi8EEESH_EEENS5_IJSH_SC_EEEEEEEvNS4_8identityES12_S1C_vS1D_EENS_8epilogue10collective6detail29Sm90TmaWarpSpecializedAdapterINS1G_15DefaultEpilogueISJ_SK_SK_NS1F_6thread17LinearCombinationISJ_Li1EffLNS1K_9ScaleType4KindE0ELNS_15FloatRoundStyleE2ESJ_EENS1_15EpilogueDefaultEEEEEvvEEEEvNT_6ParamsE,"aw",@nobits
	.sectionflags	@""
	.align	16
	.zero		1024


//--------------------- .nv.shared.reserved.0     --------------------------
	.section	.nv.shared.reserved.0,"aw",@nobits
	.weak		__nv_reservedSMEM_offset_0_alias
	.size		__nv_reservedSMEM_offset_0_alias, 0, 0
	.other		__nv_reservedSMEM_offset_0_alias,@"STO_CUDA_RESERVED_SHARED STV_DEFAULT"
__nv_reservedSMEM_offset_0_alias:
	.zero		0


//--------------------- .nv.global                --------------------------
	.section	.nv.global,"aw",@nobits
.nv.global:
	.type		_ZN40_INTERNAL_e1234225_4_k_cu_ed627a15_317464cute1_E,@object
	.size		_ZN40_INTERNAL_e1234225_4_k_cu_ed627a15_317464cute1_E,(_ZN40_INTERNAL_e1234225_4_k_cu_ed627a15_317464cuda3std3__45__cpo6cbeginE - _ZN40_INTERNAL_e1234225_4_k_cu_ed627a15_317464cute1_E)
_ZN40_INTERNAL_e1234225_4_k_cu_ed627a15_317464cute1_E:
	.zero		1
	.type		_ZN40_INTERNAL_e1234225_4_k_cu_ed627a15_317464cuda3std3__45__cpo6cbeginE,@object
	.size		_ZN40_INTERNAL_e1234225_4_k_cu_ed627a15_317464cuda3std3__45__cpo6cbeginE,(_ZN40_INTERNAL_e1234225_4_k_cu_ed627a15_317464cuda3std3__48in_placeE - _ZN40_INTERNAL_e1234225_4_k_cu_ed627a15_317464cuda3std3__45__cpo6cbeginE)
_ZN40_INTERNAL_e1234225_4_k_cu_ed627a15_317464cuda3std3__45__cpo6cbeginE:
	.zero		1
	.type		_ZN40_INTERNAL_e1234225_4_k_cu_ed627a15_317464cuda3std3__48in_placeE,@object
	.size		_ZN40_INTERNAL_e1234225_4_k_cu_ed627a15_317464cuda3std3__48in_placeE,(_ZN40_INTERNAL_e1234225_4_k_cu_ed627a15_317464cuda3std6ranges3__45__cpo9iter_moveE - _ZN40_INTERNAL_e1234225_4_k_cu_ed627a15_317464cuda3std3__48in_placeE)
_ZN40_INTERNAL_e1234225_4_k_cu_ed627a15_317464cuda3std3__48in_placeE:
	.zero		1
	.type		_ZN40_INTERNAL_e1234225_4_k_cu_ed627a15_317464cuda3std6ranges3__45__cpo9iter_moveE,@object
	.size		_ZN40_INTERNAL_e1234225_4_k_cu_ed627a15_317464cuda3std6ranges3__45__cpo9iter_moveE,(_ZN40_INTERNAL_e1234225_4_k_cu_ed627a15_317464cuda3std3__45__cpo5beginE - _ZN40_INTERNAL_e1234225_4_k_cu_ed627a15_317464cuda3std6ranges3__45__cpo9iter_moveE)
_ZN40_INTERNAL_e1234225_4_k_cu_ed627a15_317464cuda3std6ranges3__45__cpo9iter_moveE:
	.zero		1
	.type		_ZN40_INTERNAL_e1234225_4_k_cu_ed627a15_317464cuda3std3__45__cpo5beginE,@object
	.size		_ZN40_INTERNAL_e1234225_4_k_cu_ed627a15_317464cuda3std3__45__cpo5beginE,(_ZN40_INTERNAL_e1234225_4_k_cu_ed627a15_317464cuda3std3__442_GLOBAL__N__e1234225_4_k_cu_ed627a15_317466ignoreE - _ZN40_INTERNAL_e1234225_4_k_cu_ed627a15_317464cuda3std3__45__cpo5beginE)
_ZN40_INTERNAL_e1234225_4_k_cu_ed627a15_317464cuda3std3__45__cpo5beginE:
	.zero		1
	.type		_ZN40_INTERNAL_e1234225_4_k_cu_ed627a15_317464cuda3std3__442_GLOBAL__N__e1234225_4_k_cu_ed627a15_317466ignoreE,@object
	.size		_ZN40_INTERNAL_e1234225_4_k_cu_ed627a15_317464cuda3std3__442_GLOBAL__N__e1234225_4_k_cu_ed627a15_317466ignoreE,(_ZN40_INTERNAL_e1234225_4_k_cu_ed627a15_317464cute7productE - _ZN40_INTERNAL_e1234225_4_k_cu_ed627a15_317464cuda3std3__442_GLOBAL__N__e1234225_4_k_cu_ed627a15_317466ignoreE)
_ZN40_INTERNAL_e1234225_4_k_cu_ed627a15_317464cuda3std3__442_GLOBAL__N__e1234225_4_k_cu_ed627a15_317466ignoreE:
	.zero		1
	.type		_ZN40_INTERNAL_e1234225_4_k_cu_ed627a15_317464cute7productE,@object
	.size		_ZN40_INTERNAL_e1234225_4_k_cu_ed627a15_317464cute7productE,(_ZN40_INTERNAL_e1234225_4_k_cu_ed627a15_317464cuda3std3__45__cpo3endE - _ZN40_INTERNAL_e1234225_4_k_cu_ed627a15_317464cute7productE)
_ZN40_INTERNAL_e1234225_4_k_cu_ed627a15_317464cute7productE:
	.zero		1
	.type		_ZN40_INTERNAL_e1234225_4_k_cu_ed627a15_317464cuda3std3__45__cpo3endE,@object
	.size		_ZN40_INTERNAL_e1234225_4_k_cu_ed627a15_317464cuda3std3__45__cpo3endE,(_ZN40_INTERNAL_e1234225_4_k_cu_ed627a15_317464cuda3std3__419piecewise_constructE - _ZN40_INTERNAL_e1234225_4_k_cu_ed627a15_317464cuda3std3__45__cpo3endE)
_ZN40_INTERNAL_e1234225_4_k_cu_ed627a15_317464cuda3std3__45__cpo3endE:
	.zero		1
	.type		_ZN40_INTERNAL_e1234225_4_k_cu_ed627a15_317464cuda3std3__419piecewise_constructE,@object
	.size		_ZN40_INTERNAL_e1234225_4_k_cu_ed627a15_317464cuda3std3__419piecewise_constructE,(_ZN40_INTERNAL_e1234225_4_k_cu_ed627a15_317464cuda3std3__45__cpo4cendE - _ZN40_INTERNAL_e1234225_4_k_cu_ed627a15_317464cuda3std3__419piecewise_constructE)
_ZN40_INTERNAL_e1234225_4_k_cu_ed627a15_317464cuda3std3__419piecewise_constructE:
	.zero		1
	.type		_ZN40_INTERNAL_e1234225_4_k_cu_ed627a15_317464cuda3std3__45__cpo4cendE,@object
	.size		_ZN40_INTERNAL_e1234225_4_k_cu_ed627a15_317464cuda3std3__45__cpo4cendE,(_ZN40_INTERNAL_e1234225_4_k_cu_ed627a15_317464cuda3std6ranges3__45__cpo4swapE - _ZN40_INTERNAL_e1234225_4_k_cu_ed627a15_317464cuda3std3__45__cpo4cendE)
_ZN40_INTERNAL_e1234225_4_k_cu_ed627a15_317464cuda3std3__45__cpo4cendE:
	.zero		1
	.type		_ZN40_INTERNAL_e1234225_4_k_cu_ed627a15_317464cuda3std6ranges3__45__cpo4swapE,@object
	.size		_ZN40_INTERNAL_e1234225_4_k_cu_ed627a15_317464cuda3std6ranges3__45__cpo4swapE,(.L_8 - _ZN40_INTERNAL_e1234225_4_k_cu_ed627a15_317464cuda3std6ranges3__45__cpo4swapE)
_ZN40_INTERNAL_e1234225_4_k_cu_ed627a15_317464cuda3std6ranges3__45__cpo4swapE:
	.zero		1
.L_8:


//--------------------- .nv.constant0._ZN7cutlass13device_kernelINS_4gemm6kernel13GemmUniversalIN4cute5tupleIJiiiiEEENS1_10collective13CollectiveMmaINS1_34MainloopSm90TmaGmmaWarpSpecializedILi14ENS5_IJNS4_1CILi2EEESB_NSA_ILi1EEEEEENS1_35KernelTmaWarpSpecializedCooperativeEEENS5_IJNSA_ILi128EEESG_NSA_ILi32EEEEEENS_6half_tENS5_IJlSC_lEEESJ_SK_NS4_8TiledMMAINS4_8MMA_AtomIJNS4_4SM904GMMA26MMA_64x128x16_F32F16F16_SSILNSO_5MajorE0ELSQ_0ELNSO_7ScaleInE1ELSR_1EEEEEENS4_6LayoutINS5_IJSB_SC_SC_EEENS5_IJSC_NSA_ILi0EEESW_EEEEENS5_IJNS4_10UnderscoreESZ_SZ_EEEEENS4_23SM90_TMA_LOAD_MULTICASTENS4_14ComposedLayoutINS4_7SwizzleILi2ELi4ELi3EEENS4_18smem_ptr_flag_bitsILi16EEENSU_INS5_IJNSA_ILi8EEESH_EEENS5_IJSH_SC_EEEEEEEvNS4_8identityES12_S1C_vS1D_EENS_8epilogue10collective6detail29Sm90TmaWarpSpecializedAdapterINS1G_15DefaultEpilogueISJ_SK_SK_NS1F_6thread17LinearCombinationISJ_Li1EffLNS1K_9ScaleType4KindE0ELNS_15FloatRoundStyleE2ESJ_EENS1_15EpilogueDefaultEEEEEvvEEEEvNT_6ParamsE --------------------------
	.section	.nv.constant0._ZN7cutlass13device_kernelINS_4gemm6kernel13GemmUniversalIN4cute5tupleIJiiiiEEENS1_10collective13CollectiveMmaINS1_34MainloopSm90TmaGmmaWarpSpecializedILi14ENS5_IJNS4_1CILi2EEESB_NSA_ILi1EEEEEENS1_35KernelTmaWarpSpecializedCooperativeEEENS5_IJNSA_ILi128EEESG_NSA_ILi32EEEEEENS_6half_tENS5_IJlSC_lEEESJ_SK_NS4_8TiledMMAINS4_8MMA_AtomIJNS4_4SM904GMMA26MMA_64x128x16_F32F16F16_SSILNSO_5MajorE0ELSQ_0ELNSO_7ScaleInE1ELSR_1EEEEEENS4_6LayoutINS5_IJSB_SC_SC_EEENS5_IJSC_NSA_ILi0EEESW_EEEEENS5_IJNS4_10UnderscoreESZ_SZ_EEEEENS4_23SM90_TMA_LOAD_MULTICASTENS4_14ComposedLayoutINS4_7SwizzleILi2ELi4ELi3EEENS4_18smem_ptr_flag_bitsILi16EEENSU_INS5_IJNSA_ILi8EEESH_EEENS5_IJSH_SC_EEEEEEEvNS4_8identityES12_S1C_vS1D_EENS_8epilogue10collective6detail29Sm90TmaWarpSpecializedAdapterINS1G_15DefaultEpilogueISJ_SK_SK_NS1F_6thread17LinearCombinationISJ_Li1EffLNS1K_9ScaleType4KindE0ELNS_15FloatRoundStyleE2ESJ_EENS1_15EpilogueDefaultEEEEEvvEEEEvNT_6ParamsE,"a",@progbits
	.sectionflags	@""
	.align	4
.nv.constant0._ZN7cutlass13device_kernelINS_4gemm6kernel13GemmUniversalIN4cute5tupleIJiiiiEEENS1_10collective13CollectiveMmaINS1_34MainloopSm90TmaGmmaWarpSpecializedILi14ENS5_IJNS4_1CILi2EEESB_NSA_ILi1EEEEEENS1_35KernelTmaWarpSpecializedCooperativeEEENS5_IJNSA_ILi128EEESG_NSA_ILi32EEEEEENS_6half_tENS5_IJlSC_lEEESJ_SK_NS4_8TiledMMAINS4_8MMA_AtomIJNS4_4SM904GMMA26MMA_64x128x16_F32F16F16_SSILNSO_5MajorE0ELSQ_0ELNSO_7ScaleInE1ELSR_1EEEEEENS4_6LayoutINS5_IJSB_SC_SC_EEENS5_IJSC_NSA_ILi0EEESW_EEEEENS5_IJNS4_10UnderscoreESZ_SZ_EEEEENS4_23SM90_TMA_LOAD_MULTICASTENS4_14ComposedLayoutINS4_7SwizzleILi2ELi4ELi3EEENS4_18smem_ptr_flag_bitsILi16EEENSU_INS5_IJNSA_ILi8EEESH_EEENS5_IJSH_SC_EEEEEEEvNS4_8identityES12_S1C_vS1D_EENS_8epilogue10collective6detail29Sm90TmaWarpSpecializedAdapterINS1G_15DefaultEpilogueISJ_SK_SK_NS1F_6thread17LinearCombinationISJ_Li1EffLNS1K_9ScaleType4KindE0ELNS_15FloatRoundStyleE2ESJ_EENS1_15EpilogueDefaultEEEEEvvEEEEvNT_6ParamsE:
	.zero		1664


//--------------------- SYMBOLS --------------------------

	.type		.nv.reservedSmem.offset0,@object
	.size		.nv.reservedSmem.offset0,0x4
	.type		__assertfail,@function
